//
// Generated by NVIDIA NVVM Compiler
//
// Compiler Build ID: CL-36424714
// Cuda compilation tools, release 13.0, V13.0.88
// Based on NVVM 20.0.0
//

.version 9.0
.target sm_100
.address_size 64

	// .globl	_Z4CalcPdS_S_S_S_S_S_S_
.func  (.param .b64 func_retval0) __internal_accurate_pow
(
	.param .b64 __internal_accurate_pow_param_0,
	.param .b64 __internal_accurate_pow_param_1
)
;

.visible .entry _Z4CalcPdS_S_S_S_S_S_S_(
	.param .u64 .ptr .align 1 _Z4CalcPdS_S_S_S_S_S_S__param_0,
	.param .u64 .ptr .align 1 _Z4CalcPdS_S_S_S_S_S_S__param_1,
	.param .u64 .ptr .align 1 _Z4CalcPdS_S_S_S_S_S_S__param_2,
	.param .u64 .ptr .align 1 _Z4CalcPdS_S_S_S_S_S_S__param_3,
	.param .u64 .ptr .align 1 _Z4CalcPdS_S_S_S_S_S_S__param_4,
	.param .u64 .ptr .align 1 _Z4CalcPdS_S_S_S_S_S_S__param_5,
	.param .u64 .ptr .align 1 _Z4CalcPdS_S_S_S_S_S_S__param_6,
	.param .u64 .ptr .align 1 _Z4CalcPdS_S_S_S_S_S_S__param_7
)
{
	.reg .pred 	%p<104>;
	.reg .b32 	%r<135>;
	.reg .b64 	%rd<47>;
	.reg .b64 	%fd<220>;

	ld.param.u64 	%rd21, [_Z4CalcPdS_S_S_S_S_S_S__param_0];
	ld.param.u64 	%rd22, [_Z4CalcPdS_S_S_S_S_S_S__param_1];
	ld.param.u64 	%rd23, [_Z4CalcPdS_S_S_S_S_S_S__param_2];
	ld.param.u64 	%rd24, [_Z4CalcPdS_S_S_S_S_S_S__param_3];
	ld.param.u64 	%rd19, [_Z4CalcPdS_S_S_S_S_S_S__param_5];
	ld.param.u64 	%rd20, [_Z4CalcPdS_S_S_S_S_S_S__param_6];
	ld.param.u64 	%rd25, [_Z4CalcPdS_S_S_S_S_S_S__param_7];
	cvta.to.global.u64 	%rd1, %rd25;
	cvta.to.global.u64 	%rd2, %rd24;
	cvta.to.global.u64 	%rd3, %rd22;
	cvta.to.global.u64 	%rd4, %rd21;
	mov.u32 	%r35, %tid.x;
	mov.u32 	%r36, %ctaid.x;
	mov.u32 	%r37, %ntid.x;
	mad.lo.s32 	%r128, %r36, %r37, %r35;
	cvta.to.global.u64 	%rd26, %rd23;
	mov.b64 	%rd27, 0;
	st.global.u64 	[%rd4], %rd27;
	st.global.u64 	[%rd3], %rd27;
	st.global.u64 	[%rd26], %rd27;
	st.global.u64 	[%rd2], %rd27;
	add.s64 	%rd5, %rd4, 8;
	st.global.u64 	[%rd4+8], %rd27;
	add.s64 	%rd6, %rd3, 8;
	st.global.u64 	[%rd3+8], %rd27;
	st.global.u64 	[%rd26+8], %rd27;
	st.global.u64 	[%rd2+8], %rd27;
	st.global.u64 	[%rd4+16], %rd27;
	st.global.u64 	[%rd3+16], %rd27;
	st.global.u64 	[%rd26+16], %rd27;
	st.global.u64 	[%rd2+16], %rd27;
	setp.gt.s32 	%p3, %r128, 498;
	@%p3 bra 	$L__BB0_50;
	cvta.to.global.u64 	%rd7, %rd20;
	cvta.to.global.u64 	%rd8, %rd19;
	mov.f64 	%fd61, 0d4000000000000000;
	{
	.reg .b32 %temp; 
	mov.b64 	{%temp, %r2}, %fd61;
	}
	and.b32  	%r3, %r2, 2146435072;
	setp.eq.s32 	%p4, %r3, 1062207488;
	setp.lt.s32 	%p6, %r2, 0;
	selp.b32 	%r4, 0, 2146435072, %p6;
	and.b32  	%r38, %r2, 2147483647;
	setp.ne.s32 	%p7, %r38, 1071644672;
	and.pred  	%p1, %p4, %p7;
	or.b32  	%r5, %r4, -2147483648;
	mov.f64 	%fd62, 0d42A2309CE5400000;
	{
	.reg .b32 %temp; 
	mov.b64 	{%temp, %r39}, %fd62;
	}
	{ // callseq 0, 0
	.param .b64 param0;
	st.param.f64 	[param0], 0d42A2309CE5400000;
	.param .b64 param1;
	st.param.f64 	[param1], 0d4000000000000000;
	.param .b64 retval0;
	call.uni (retval0), 
	__internal_accurate_pow, 
	(
	param0, 
	param1
	);
	ld.param.f64 	%fd63, [retval0];
	} // callseq 0
	setp.lt.s32 	%p8, %r39, 0;
	neg.f64 	%fd65, %fd63;
	selp.f64 	%fd66, %fd65, %fd63, %p4;
	selp.f64 	%fd1, %fd66, %fd63, %p8;
	mov.f64 	%fd67, 0d4008000000000000;
	{
	.reg .b32 %temp; 
	mov.b64 	{%temp, %r6}, %fd67;
	}
	and.b32  	%r7, %r6, 2146435072;
	setp.eq.s32 	%p9, %r7, 1073741824;
	setp.lt.s32 	%p10, %r6, 0;
	selp.b32 	%r8, 0, 2146435072, %p10;
	and.b32  	%r40, %r6, 2147483647;
	setp.ne.s32 	%p11, %r40, 1071644672;
	and.pred  	%p2, %p9, %p11;
$L__BB0_2:
	ld.param.u64 	%rd45, [_Z4CalcPdS_S_S_S_S_S_S__param_4];
	mul.lo.s32 	%r129, %r128, 3;
	cvta.to.global.u64 	%rd28, %rd45;
	mul.wide.s32 	%rd29, %r128, 8;
	add.s64 	%rd9, %rd28, %rd29;
	add.s64 	%rd10, %rd4, %rd29;
	mul.lo.s32 	%r130, %r128, 1503;
	mul.lo.s32 	%r131, %r128, 2004;
	mov.u32 	%r132, %r131;
	mov.u32 	%r133, %r130;
	mov.u32 	%r134, %r128;
$L__BB0_3:
	setp.lt.s32 	%p12, %r2, 0;
	setp.eq.s32 	%p13, %r3, 1062207488;
	mul.wide.s32 	%rd11, %r134, 8;
	add.s32 	%r131, %r131, 4;
	add.s32 	%r132, %r132, 2000;
	add.s32 	%r129, %r129, 3;
	mul.lo.s32 	%r41, %r128, 3;
	mul.wide.s32 	%rd30, %r41, 8;
	add.s64 	%rd31, %rd1, %rd30;
	ld.global.f64 	%fd68, [%rd31];
	mul.wide.s32 	%rd32, %r129, 8;
	add.s64 	%rd33, %rd1, %rd32;
	ld.global.f64 	%fd69, [%rd33];
	sub.f64 	%fd70, %fd68, %fd69;
	mul.wide.s32 	%rd34, %r131, 8;
	add.s64 	%rd12, %rd8, %rd34;
	st.global.f64 	[%rd12], %fd70;
	neg.f64 	%fd71, %fd70;
	mul.wide.s32 	%rd35, %r132, 8;
	add.s64 	%rd13, %rd8, %rd35;
	st.global.f64 	[%rd13], %fd71;
	ld.global.f64 	%fd72, [%rd31+8];
	ld.global.f64 	%fd73, [%rd33+8];
	sub.f64 	%fd74, %fd72, %fd73;
	st.global.f64 	[%rd12+8], %fd74;
	neg.f64 	%fd75, %fd74;
	st.global.f64 	[%rd13+8], %fd75;
	ld.global.f64 	%fd76, [%rd31+16];
	ld.global.f64 	%fd77, [%rd33+16];
	sub.f64 	%fd78, %fd76, %fd77;
	st.global.f64 	[%rd12+16], %fd78;
	neg.f64 	%fd79, %fd78;
	st.global.f64 	[%rd13+16], %fd79;
	ld.global.f64 	%fd2, [%rd12];
	{
	.reg .b32 %temp; 
	mov.b64 	{%temp, %r22}, %fd2;
	}
	abs.f64 	%fd3, %fd2;
	{ // callseq 1, 0
	.param .b64 param0;
	st.param.f64 	[param0], %fd3;
	.param .b64 param1;
	st.param.f64 	[param1], 0d4000000000000000;
	.param .b64 retval0;
	call.uni (retval0), 
	__internal_accurate_pow, 
	(
	param0, 
	param1
	);
	ld.param.f64 	%fd80, [retval0];
	} // callseq 1
	setp.lt.s32 	%p15, %r22, 0;
	neg.f64 	%fd82, %fd80;
	selp.f64 	%fd83, %fd82, %fd80, %p13;
	selp.f64 	%fd84, %fd83, %fd80, %p15;
	setp.eq.f64 	%p16, %fd2, 0d0000000000000000;
	selp.b32 	%r42, %r22, 0, %p13;
	or.b32  	%r43, %r42, 2146435072;
	selp.b32 	%r44, %r43, %r42, %p12;
	mov.b32 	%r45, 0;
	mov.b64 	%fd85, {%r45, %r44};
	selp.f64 	%fd211, %fd85, %fd84, %p16;
	add.f64 	%fd86, %fd2, 0d4000000000000000;
	{
	.reg .b32 %temp; 
	mov.b64 	{%temp, %r46}, %fd86;
	}
	and.b32  	%r47, %r46, 2146435072;
	setp.ne.s32 	%p17, %r47, 2146435072;
	@%p17 bra 	$L__BB0_8;
	setp.num.f64 	%p18, %fd2, %fd2;
	@%p18 bra 	$L__BB0_6;
	mov.f64 	%fd87, 0d4000000000000000;
	add.rn.f64 	%fd211, %fd2, %fd87;
	bra.uni 	$L__BB0_8;
$L__BB0_6:
	setp.neu.f64 	%p19, %fd3, 0d7FF0000000000000;
	@%p19 bra 	$L__BB0_8;
	selp.b32 	%r48, %r5, %r4, %p1;
	selp.b32 	%r49, %r48, %r4, %p15;
	mov.b32 	%r50, 0;
	mov.b64 	%fd211, {%r50, %r49};
$L__BB0_8:
	ld.global.f64 	%fd8, [%rd12+8];
	{
	.reg .b32 %temp; 
	mov.b64 	{%temp, %r23}, %fd8;
	}
	abs.f64 	%fd9, %fd8;
	{ // callseq 2, 0
	.param .b64 param0;
	st.param.f64 	[param0], %fd9;
	.param .b64 param1;
	st.param.f64 	[param1], 0d4000000000000000;
	.param .b64 retval0;
	call.uni (retval0), 
	__internal_accurate_pow, 
	(
	param0, 
	param1
	);
	ld.param.f64 	%fd88, [retval0];
	} // callseq 2
	setp.lt.s32 	%p24, %r23, 0;
	neg.f64 	%fd90, %fd88;
	selp.f64 	%fd91, %fd90, %fd88, %p13;
	selp.f64 	%fd92, %fd91, %fd88, %p24;
	setp.eq.f64 	%p25, %fd8, 0d0000000000000000;
	selp.b32 	%r51, %r23, 0, %p13;
	or.b32  	%r52, %r51, 2146435072;
	selp.b32 	%r53, %r52, %r51, %p12;
	mov.b32 	%r54, 0;
	mov.b64 	%fd93, {%r54, %r53};
	selp.f64 	%fd212, %fd93, %fd92, %p25;
	add.f64 	%fd94, %fd8, 0d4000000000000000;
	{
	.reg .b32 %temp; 
	mov.b64 	{%temp, %r55}, %fd94;
	}
	and.b32  	%r56, %r55, 2146435072;
	setp.ne.s32 	%p26, %r56, 2146435072;
	@%p26 bra 	$L__BB0_13;
	setp.num.f64 	%p27, %fd8, %fd8;
	@%p27 bra 	$L__BB0_11;
	mov.f64 	%fd95, 0d4000000000000000;
	add.rn.f64 	%fd212, %fd8, %fd95;
	bra.uni 	$L__BB0_13;
$L__BB0_11:
	setp.neu.f64 	%p28, %fd9, 0d7FF0000000000000;
	@%p28 bra 	$L__BB0_13;
	selp.b32 	%r57, %r5, %r4, %p1;
	selp.b32 	%r58, %r57, %r4, %p24;
	mov.b32 	%r59, 0;
	mov.b64 	%fd212, {%r59, %r58};
$L__BB0_13:
	setp.lt.s32 	%p30, %r2, 0;
	setp.eq.s32 	%p31, %r3, 1062207488;
	setp.eq.f64 	%p33, %fd8, 0d3FF0000000000000;
	selp.f64 	%fd96, 0d3FF0000000000000, %fd212, %p33;
	setp.eq.f64 	%p34, %fd2, 0d3FF0000000000000;
	selp.f64 	%fd97, 0d3FF0000000000000, %fd211, %p34;
	add.f64 	%fd14, %fd97, %fd96;
	ld.global.f64 	%fd15, [%rd12+16];
	{
	.reg .b32 %temp; 
	mov.b64 	{%temp, %r24}, %fd15;
	}
	abs.f64 	%fd16, %fd15;
	{ // callseq 3, 0
	.param .b64 param0;
	st.param.f64 	[param0], %fd16;
	.param .b64 param1;
	st.param.f64 	[param1], 0d4000000000000000;
	.param .b64 retval0;
	call.uni (retval0), 
	__internal_accurate_pow, 
	(
	param0, 
	param1
	);
	ld.param.f64 	%fd98, [retval0];
	} // callseq 3
	setp.lt.s32 	%p35, %r24, 0;
	neg.f64 	%fd100, %fd98;
	selp.f64 	%fd101, %fd100, %fd98, %p31;
	selp.f64 	%fd102, %fd101, %fd98, %p35;
	setp.eq.f64 	%p36, %fd15, 0d0000000000000000;
	selp.b32 	%r60, %r24, 0, %p31;
	or.b32  	%r61, %r60, 2146435072;
	selp.b32 	%r62, %r61, %r60, %p30;
	mov.b32 	%r63, 0;
	mov.b64 	%fd103, {%r63, %r62};
	selp.f64 	%fd213, %fd103, %fd102, %p36;
	add.f64 	%fd104, %fd15, 0d4000000000000000;
	{
	.reg .b32 %temp; 
	mov.b64 	{%temp, %r64}, %fd104;
	}
	and.b32  	%r65, %r64, 2146435072;
	setp.ne.s32 	%p37, %r65, 2146435072;
	@%p37 bra 	$L__BB0_18;
	setp.num.f64 	%p38, %fd15, %fd15;
	@%p38 bra 	$L__BB0_16;
	mov.f64 	%fd105, 0d4000000000000000;
	add.rn.f64 	%fd213, %fd15, %fd105;
	bra.uni 	$L__BB0_18;
$L__BB0_16:
	setp.neu.f64 	%p39, %fd16, 0d7FF0000000000000;
	@%p39 bra 	$L__BB0_18;
	selp.b32 	%r66, %r5, %r4, %p1;
	selp.b32 	%r67, %r66, %r4, %p35;
	mov.b32 	%r68, 0;
	mov.b64 	%fd213, {%r68, %r67};
$L__BB0_18:
	ld.param.u64 	%rd46, [_Z4CalcPdS_S_S_S_S_S_S__param_4];
	cvta.to.global.u64 	%rd36, %rd46;
	add.s64 	%rd37, %rd36, %rd11;
	add.s64 	%rd14, %rd37, 8;
	setp.eq.f64 	%p44, %fd15, 0d3FF0000000000000;
	selp.f64 	%fd106, 0d3FF0000000000000, %fd213, %p44;
	add.f64 	%fd107, %fd14, %fd106;
	sqrt.rn.f64 	%fd108, %fd107;
	st.global.f64 	[%rd12+24], %fd108;
	st.global.f64 	[%rd13+24], %fd108;
	ld.global.f64 	%fd109, [%rd9];
	mul.f64 	%fd110, %fd109, 0dBDD25598616DD9F1;
	ld.global.f64 	%fd111, [%rd37+8];
	mul.f64 	%fd112, %fd110, %fd111;
	mul.f64 	%fd21, %fd112, %fd2;
	ld.global.f64 	%fd22, [%rd12+24];
	{
	.reg .b32 %temp; 
	mov.b64 	{%temp, %r25}, %fd22;
	}
	abs.f64 	%fd23, %fd22;
	{ // callseq 4, 0
	.param .b64 param0;
	st.param.f64 	[param0], %fd23;
	.param .b64 param1;
	st.param.f64 	[param1], 0d4000000000000000;
	.param .b64 retval0;
	call.uni (retval0), 
	__internal_accurate_pow, 
	(
	param0, 
	param1
	);
	ld.param.f64 	%fd113, [retval0];
	} // callseq 4
	setp.lt.s32 	%p45, %r25, 0;
	neg.f64 	%fd115, %fd113;
	selp.f64 	%fd116, %fd115, %fd113, %p31;
	selp.f64 	%fd117, %fd116, %fd113, %p45;
	setp.eq.f64 	%p46, %fd22, 0d0000000000000000;
	selp.b32 	%r69, %r25, 0, %p31;
	or.b32  	%r70, %r69, 2146435072;
	selp.b32 	%r71, %r70, %r69, %p30;
	mov.b32 	%r72, 0;
	mov.b64 	%fd118, {%r72, %r71};
	selp.f64 	%fd214, %fd118, %fd117, %p46;
	add.f64 	%fd119, %fd22, 0d4000000000000000;
	{
	.reg .b32 %temp; 
	mov.b64 	{%temp, %r73}, %fd119;
	}
	and.b32  	%r74, %r73, 2146435072;
	setp.ne.s32 	%p47, %r74, 2146435072;
	@%p47 bra 	$L__BB0_23;
	setp.num.f64 	%p48, %fd22, %fd22;
	@%p48 bra 	$L__BB0_21;
	mov.f64 	%fd120, 0d4000000000000000;
	add.rn.f64 	%fd214, %fd22, %fd120;
	bra.uni 	$L__BB0_23;
$L__BB0_21:
	setp.neu.f64 	%p49, %fd23, 0d7FF0000000000000;
	@%p49 bra 	$L__BB0_23;
	selp.b32 	%r75, %r5, %r4, %p1;
	selp.b32 	%r76, %r75, %r4, %p45;
	mov.b32 	%r77, 0;
	mov.b64 	%fd214, {%r77, %r76};
$L__BB0_23:
	setp.lt.s32 	%p51, %r6, 0;
	setp.eq.s32 	%p52, %r7, 1073741824;
	setp.eq.f64 	%p54, %fd22, 0d3FF0000000000000;
	sqrt.rn.f64 	%fd121, %fd214;
	selp.f64 	%fd122, 0d3FF0000000000000, %fd121, %p54;
	add.f64 	%fd28, %fd122, %fd1;
	{
	.reg .b32 %temp; 
	mov.b64 	{%temp, %r26}, %fd28;
	}
	abs.f64 	%fd29, %fd28;
	{ // callseq 5, 0
	.param .b64 param0;
	st.param.f64 	[param0], %fd29;
	.param .b64 param1;
	st.param.f64 	[param1], 0d4008000000000000;
	.param .b64 retval0;
	call.uni (retval0), 
	__internal_accurate_pow, 
	(
	param0, 
	param1
	);
	ld.param.f64 	%fd123, [retval0];
	} // callseq 5
	setp.lt.s32 	%p55, %r26, 0;
	neg.f64 	%fd125, %fd123;
	selp.f64 	%fd126, %fd125, %fd123, %p52;
	selp.f64 	%fd127, %fd126, %fd123, %p55;
	setp.eq.f64 	%p56, %fd28, 0d0000000000000000;
	selp.b32 	%r78, %r26, 0, %p52;
	or.b32  	%r79, %r78, 2146435072;
	selp.b32 	%r80, %r79, %r78, %p51;
	mov.b32 	%r81, 0;
	mov.b64 	%fd128, {%r81, %r80};
	selp.f64 	%fd215, %fd128, %fd127, %p56;
	add.f64 	%fd129, %fd28, 0d4008000000000000;
	{
	.reg .b32 %temp; 
	mov.b64 	{%temp, %r82}, %fd129;
	}
	and.b32  	%r83, %r82, 2146435072;
	setp.ne.s32 	%p57, %r83, 2146435072;
	@%p57 bra 	$L__BB0_28;
	setp.num.f64 	%p58, %fd28, %fd28;
	@%p58 bra 	$L__BB0_26;
	mov.f64 	%fd130, 0d4008000000000000;
	add.rn.f64 	%fd215, %fd28, %fd130;
	bra.uni 	$L__BB0_28;
$L__BB0_26:
	setp.neu.f64 	%p59, %fd29, 0d7FF0000000000000;
	@%p59 bra 	$L__BB0_28;
	or.b32  	%r84, %r8, -2147483648;
	selp.b32 	%r85, %r84, %r8, %p2;
	selp.b32 	%r86, %r85, %r8, %p55;
	mov.b32 	%r87, 0;
	mov.b64 	%fd215, {%r87, %r86};
$L__BB0_28:
	add.s64 	%rd15, %rd5, %rd11;
	setp.lt.s32 	%p61, %r2, 0;
	setp.eq.s32 	%p62, %r3, 1062207488;
	setp.eq.f64 	%p64, %fd28, 0d3FF0000000000000;
	selp.f64 	%fd131, 0d3FF0000000000000, %fd215, %p64;
	div.rn.f64 	%fd132, %fd21, %fd131;
	add.s32 	%r130, %r130, 3;
	mul.wide.s32 	%rd38, %r130, 8;
	add.s64 	%rd16, %rd7, %rd38;
	st.global.f64 	[%rd16], %fd132;
	neg.f64 	%fd133, %fd132;
	add.s32 	%r133, %r133, 1500;
	mul.wide.s32 	%rd39, %r133, 8;
	add.s64 	%rd17, %rd7, %rd39;
	st.global.f64 	[%rd17], %fd133;
	ld.global.f64 	%fd134, [%rd10];
	ld.global.f64 	%fd135, [%rd16];
	add.f64 	%fd136, %fd134, %fd135;
	st.global.f64 	[%rd10], %fd136;
	ld.global.f64 	%fd137, [%rd15];
	ld.global.f64 	%fd138, [%rd17];
	add.f64 	%fd139, %fd137, %fd138;
	st.global.f64 	[%rd15], %fd139;
	ld.global.f64 	%fd140, [%rd9];
	mul.f64 	%fd141, %fd140, 0dBDD25598616DD9F1;
	ld.global.f64 	%fd142, [%rd14];
	mul.f64 	%fd143, %fd141, %fd142;
	ld.global.f64 	%fd144, [%rd12+8];
	mul.f64 	%fd34, %fd143, %fd144;
	ld.global.f64 	%fd35, [%rd12+24];
	{
	.reg .b32 %temp; 
	mov.b64 	{%temp, %r29}, %fd35;
	}
	abs.f64 	%fd36, %fd35;
	{ // callseq 6, 0
	.param .b64 param0;
	st.param.f64 	[param0], %fd36;
	.param .b64 param1;
	st.param.f64 	[param1], 0d4000000000000000;
	.param .b64 retval0;
	call.uni (retval0), 
	__internal_accurate_pow, 
	(
	param0, 
	param1
	);
	ld.param.f64 	%fd145, [retval0];
	} // callseq 6
	setp.lt.s32 	%p65, %r29, 0;
	neg.f64 	%fd147, %fd145;
	selp.f64 	%fd148, %fd147, %fd145, %p62;
	selp.f64 	%fd149, %fd148, %fd145, %p65;
	setp.eq.f64 	%p66, %fd35, 0d0000000000000000;
	selp.b32 	%r88, %r29, 0, %p62;
	or.b32  	%r89, %r88, 2146435072;
	selp.b32 	%r90, %r89, %r88, %p61;
	mov.b32 	%r91, 0;
	mov.b64 	%fd150, {%r91, %r90};
	selp.f64 	%fd216, %fd150, %fd149, %p66;
	add.f64 	%fd151, %fd35, 0d4000000000000000;
	{
	.reg .b32 %temp; 
	mov.b64 	{%temp, %r92}, %fd151;
	}
	and.b32  	%r93, %r92, 2146435072;
	setp.ne.s32 	%p67, %r93, 2146435072;
	@%p67 bra 	$L__BB0_33;
	setp.num.f64 	%p68, %fd35, %fd35;
	@%p68 bra 	$L__BB0_31;
	mov.f64 	%fd152, 0d4000000000000000;
	add.rn.f64 	%fd216, %fd35, %fd152;
	bra.uni 	$L__BB0_33;
$L__BB0_31:
	setp.neu.f64 	%p69, %fd36, 0d7FF0000000000000;
	@%p69 bra 	$L__BB0_33;
	selp.b32 	%r94, %r5, %r4, %p1;
	selp.b32 	%r95, %r94, %r4, %p65;
	mov.b32 	%r96, 0;
	mov.b64 	%fd216, {%r96, %r95};
$L__BB0_33:
	setp.eq.f64 	%p74, %fd35, 0d3FF0000000000000;
	selp.f64 	%fd153, 0d3FF0000000000000, %fd216, %p74;
	add.f64 	%fd41, %fd1, %fd153;
	sqrt.rn.f64 	%fd42, %fd41;
	{
	.reg .b32 %temp; 
	mov.b64 	{%temp, %r30}, %fd42;
	}
	abs.f64 	%fd43, %fd42;
	{ // callseq 7, 0
	.param .b64 param0;
	st.param.f64 	[param0], %fd43;
	.param .b64 param1;
	st.param.f64 	[param1], 0d4008000000000000;
	.param .b64 retval0;
	call.uni (retval0), 
	__internal_accurate_pow, 
	(
	param0, 
	param1
	);
	ld.param.f64 	%fd154, [retval0];
	} // callseq 7
	setp.lt.s32 	%p75, %r30, 0;
	neg.f64 	%fd156, %fd154;
	selp.f64 	%fd157, %fd156, %fd154, %p52;
	selp.f64 	%fd158, %fd157, %fd154, %p75;
	setp.eq.f64 	%p76, %fd41, 0d0000000000000000;
	selp.b32 	%r97, %r30, 0, %p52;
	or.b32  	%r98, %r97, 2146435072;
	selp.b32 	%r99, %r98, %r97, %p51;
	mov.b32 	%r100, 0;
	mov.b64 	%fd159, {%r100, %r99};
	selp.f64 	%fd217, %fd159, %fd158, %p76;
	add.f64 	%fd160, %fd42, 0d4008000000000000;
	{
	.reg .b32 %temp; 
	mov.b64 	{%temp, %r101}, %fd160;
	}
	and.b32  	%r102, %r101, 2146435072;
	setp.ne.s32 	%p77, %r102, 2146435072;
	@%p77 bra 	$L__BB0_38;
	setp.ge.f64 	%p78, %fd41, 0d0000000000000000;
	@%p78 bra 	$L__BB0_36;
	mov.f64 	%fd161, 0d4008000000000000;
	add.rn.f64 	%fd217, %fd42, %fd161;
	bra.uni 	$L__BB0_38;
$L__BB0_36:
	setp.neu.f64 	%p79, %fd43, 0d7FF0000000000000;
	@%p79 bra 	$L__BB0_38;
	or.b32  	%r103, %r8, -2147483648;
	selp.b32 	%r104, %r103, %r8, %p2;
	selp.b32 	%r105, %r104, %r8, %p75;
	mov.b32 	%r106, 0;
	mov.b64 	%fd217, {%r106, %r105};
$L__BB0_38:
	add.s64 	%rd40, %rd6, %rd11;
	setp.lt.s32 	%p81, %r2, 0;
	setp.eq.s32 	%p82, %r3, 1062207488;
	setp.eq.f64 	%p84, %fd42, 0d3FF0000000000000;
	selp.f64 	%fd162, 0d3FF0000000000000, %fd217, %p84;
	div.rn.f64 	%fd163, %fd34, %fd162;
	st.global.f64 	[%rd16+8], %fd163;
	neg.f64 	%fd164, %fd163;
	st.global.f64 	[%rd17+8], %fd164;
	mul.wide.s32 	%rd41, %r128, 8;
	add.s64 	%rd42, %rd3, %rd41;
	ld.global.f64 	%fd165, [%rd42];
	ld.global.f64 	%fd166, [%rd16+8];
	add.f64 	%fd167, %fd165, %fd166;
	st.global.f64 	[%rd42], %fd167;
	ld.global.f64 	%fd168, [%rd40];
	ld.global.f64 	%fd169, [%rd17+8];
	add.f64 	%fd170, %fd168, %fd169;
	st.global.f64 	[%rd40], %fd170;
	ld.global.f64 	%fd171, [%rd9];
	mul.f64 	%fd172, %fd171, 0dBDD25598616DD9F1;
	ld.global.f64 	%fd173, [%rd14];
	mul.f64 	%fd174, %fd172, %fd173;
	ld.global.f64 	%fd175, [%rd12+16];
	mul.f64 	%fd48, %fd174, %fd175;
	ld.global.f64 	%fd49, [%rd12+24];
	{
	.reg .b32 %temp; 
	mov.b64 	{%temp, %r31}, %fd49;
	}
	abs.f64 	%fd50, %fd49;
	{ // callseq 8, 0
	.param .b64 param0;
	st.param.f64 	[param0], %fd50;
	.param .b64 param1;
	st.param.f64 	[param1], 0d4000000000000000;
	.param .b64 retval0;
	call.uni (retval0), 
	__internal_accurate_pow, 
	(
	param0, 
	param1
	);
	ld.param.f64 	%fd176, [retval0];
	} // callseq 8
	setp.lt.s32 	%p85, %r31, 0;
	neg.f64 	%fd178, %fd176;
	selp.f64 	%fd179, %fd178, %fd176, %p82;
	selp.f64 	%fd180, %fd179, %fd176, %p85;
	setp.eq.f64 	%p86, %fd49, 0d0000000000000000;
	selp.b32 	%r107, %r31, 0, %p82;
	or.b32  	%r108, %r107, 2146435072;
	selp.b32 	%r109, %r108, %r107, %p81;
	mov.b32 	%r110, 0;
	mov.b64 	%fd181, {%r110, %r109};
	selp.f64 	%fd218, %fd181, %fd180, %p86;
	add.f64 	%fd182, %fd49, 0d4000000000000000;
	{
	.reg .b32 %temp; 
	mov.b64 	{%temp, %r111}, %fd182;
	}
	and.b32  	%r112, %r111, 2146435072;
	setp.ne.s32 	%p87, %r112, 2146435072;
	@%p87 bra 	$L__BB0_43;
	setp.num.f64 	%p88, %fd49, %fd49;
	@%p88 bra 	$L__BB0_41;
	mov.f64 	%fd183, 0d4000000000000000;
	add.rn.f64 	%fd218, %fd49, %fd183;
	bra.uni 	$L__BB0_43;
$L__BB0_41:
	setp.neu.f64 	%p89, %fd50, 0d7FF0000000000000;
	@%p89 bra 	$L__BB0_43;
	selp.b32 	%r113, %r5, %r4, %p1;
	selp.b32 	%r114, %r113, %r4, %p85;
	mov.b32 	%r115, 0;
	mov.b64 	%fd218, {%r115, %r114};
$L__BB0_43:
	setp.lt.s32 	%p91, %r6, 0;
	setp.eq.s32 	%p92, %r7, 1073741824;
	setp.eq.f64 	%p94, %fd49, 0d3FF0000000000000;
	sqrt.rn.f64 	%fd184, %fd218;
	selp.f64 	%fd185, 0d3FF0000000000000, %fd184, %p94;
	add.f64 	%fd55, %fd1, %fd185;
	{
	.reg .b32 %temp; 
	mov.b64 	{%temp, %r32}, %fd55;
	}
	abs.f64 	%fd56, %fd55;
	{ // callseq 9, 0
	.param .b64 param0;
	st.param.f64 	[param0], %fd56;
	.param .b64 param1;
	st.param.f64 	[param1], 0d4008000000000000;
	.param .b64 retval0;
	call.uni (retval0), 
	__internal_accurate_pow, 
	(
	param0, 
	param1
	);
	ld.param.f64 	%fd186, [retval0];
	} // callseq 9
	setp.lt.s32 	%p95, %r32, 0;
	neg.f64 	%fd188, %fd186;
	selp.f64 	%fd189, %fd188, %fd186, %p92;
	selp.f64 	%fd190, %fd189, %fd186, %p95;
	setp.eq.f64 	%p96, %fd55, 0d0000000000000000;
	selp.b32 	%r116, %r32, 0, %p92;
	or.b32  	%r117, %r116, 2146435072;
	selp.b32 	%r118, %r117, %r116, %p91;
	mov.b32 	%r119, 0;
	mov.b64 	%fd191, {%r119, %r118};
	selp.f64 	%fd219, %fd191, %fd190, %p96;
	add.f64 	%fd192, %fd55, 0d4008000000000000;
	{
	.reg .b32 %temp; 
	mov.b64 	{%temp, %r120}, %fd192;
	}
	and.b32  	%r121, %r120, 2146435072;
	setp.ne.s32 	%p97, %r121, 2146435072;
	@%p97 bra 	$L__BB0_48;
	setp.num.f64 	%p98, %fd55, %fd55;
	@%p98 bra 	$L__BB0_46;
	mov.f64 	%fd193, 0d4008000000000000;
	add.rn.f64 	%fd219, %fd55, %fd193;
	bra.uni 	$L__BB0_48;
$L__BB0_46:
	setp.neu.f64 	%p99, %fd56, 0d7FF0000000000000;
	@%p99 bra 	$L__BB0_48;
	or.b32  	%r122, %r8, -2147483648;
	selp.b32 	%r123, %r122, %r8, %p2;
	selp.b32 	%r124, %r123, %r8, %p95;
	mov.b32 	%r125, 0;
	mov.b64 	%fd219, {%r125, %r124};
$L__BB0_48:
	setp.eq.f64 	%p101, %fd55, 0d3FF0000000000000;
	selp.f64 	%fd194, 0d3FF0000000000000, %fd219, %p101;
	div.rn.f64 	%fd195, %fd48, %fd194;
	st.global.f64 	[%rd16+16], %fd195;
	neg.f64 	%fd196, %fd195;
	st.global.f64 	[%rd17+16], %fd196;
	ld.global.f64 	%fd197, [%rd10];
	ld.global.f64 	%fd198, [%rd16+16];
	add.f64 	%fd199, %fd197, %fd198;
	st.global.f64 	[%rd10], %fd199;
	ld.global.f64 	%fd200, [%rd15];
	ld.global.f64 	%fd201, [%rd17+16];
	add.f64 	%fd202, %fd200, %fd201;
	st.global.f64 	[%rd15], %fd202;
	mul.wide.s32 	%rd43, %r128, 8;
	add.s64 	%rd44, %rd2, %rd43;
	ld.global.f64 	%fd203, [%rd44];
	ld.global.f64 	%fd204, [%rd9];
	mul.f64 	%fd205, %fd204, 0dBDD25598616DD9F1;
	ld.global.f64 	%fd206, [%rd14];
	mul.f64 	%fd207, %fd205, %fd206;
	ld.global.f64 	%fd208, [%rd12+24];
	div.rn.f64 	%fd209, %fd207, %fd208;
	add.f64 	%fd210, %fd203, %fd209;
	st.global.f64 	[%rd44], %fd210;
	setp.lt.s32 	%p102, %r134, 498;
	add.s32 	%r134, %r134, 1;
	@%p102 bra 	$L__BB0_3;
	mov.u32 	%r126, %ntid.x;
	mov.u32 	%r127, %nctaid.x;
	mad.lo.s32 	%r128, %r126, %r127, %r128;
	setp.lt.s32 	%p103, %r128, 499;
	@%p103 bra 	$L__BB0_2;
$L__BB0_50:
	ret;

}
.func  (.param .b64 func_retval0) __internal_accurate_pow(
	.param .b64 __internal_accurate_pow_param_0,
	.param .b64 __internal_accurate_pow_param_1
)
{
	.reg .pred 	%p<8>;
	.reg .b32 	%r<49>;
	.reg .b32 	%f<3>;
	.reg .b64 	%fd<109>;

	ld.param.f64 	%fd10, [__internal_accurate_pow_param_0];
	ld.param.f64 	%fd11, [__internal_accurate_pow_param_1];
	{
	.reg .b32 %temp; 
	mov.b64 	{%temp, %r46}, %fd10;
	}
	{
	.reg .b32 %temp; 
	mov.b64 	{%r45, %temp}, %fd10;
	}
	shr.u32 	%r47, %r46, 20;
	setp.gt.u32 	%p1, %r46, 1048575;
	@%p1 bra 	$L__BB1_2;
	mul.f64 	%fd12, %fd10, 0d4350000000000000;
	{
	.reg .b32 %temp; 
	mov.b64 	{%temp, %r46}, %fd12;
	}
	{
	.reg .b32 %temp; 
	mov.b64 	{%r45, %temp}, %fd12;
	}
	shr.u32 	%r16, %r46, 20;
	add.s32 	%r47, %r16, -54;
$L__BB1_2:
	add.s32 	%r48, %r47, -1023;
	and.b32  	%r17, %r46, -2146435073;
	or.b32  	%r18, %r17, 1072693248;
	mov.b64 	%fd107, {%r45, %r18};
	setp.lt.u32 	%p2, %r18, 1073127583;
	@%p2 bra 	$L__BB1_4;
	{
	.reg .b32 %temp; 
	mov.b64 	{%r19, %temp}, %fd107;
	}
	{
	.reg .b32 %temp; 
	mov.b64 	{%temp, %r20}, %fd107;
	}
	add.s32 	%r21, %r20, -1048576;
	mov.b64 	%fd107, {%r19, %r21};
	add.s32 	%r48, %r47, -1022;
$L__BB1_4:
	add.f64 	%fd13, %fd107, 0dBFF0000000000000;
	add.f64 	%fd14, %fd107, 0d3FF0000000000000;
	rcp.approx.ftz.f64 	%fd15, %fd14;
	neg.f64 	%fd16, %fd14;
	fma.rn.f64 	%fd17, %fd16, %fd15, 0d3FF0000000000000;
	fma.rn.f64 	%fd18, %fd17, %fd17, %fd17;
	fma.rn.f64 	%fd19, %fd18, %fd15, %fd15;
	mul.f64 	%fd20, %fd13, %fd19;
	fma.rn.f64 	%fd21, %fd13, %fd19, %fd20;
	mul.f64 	%fd22, %fd21, %fd21;
	fma.rn.f64 	%fd23, %fd22, 0d3EB0F5FF7D2CAFE2, 0d3ED0F5D241AD3B5A;
	fma.rn.f64 	%fd24, %fd23, %fd22, 0d3EF3B20A75488A3F;
	fma.rn.f64 	%fd25, %fd24, %fd22, 0d3F1745CDE4FAECD5;
	fma.rn.f64 	%fd26, %fd25, %fd22, 0d3F3C71C7258A578B;
	fma.rn.f64 	%fd27, %fd26, %fd22, 0d3F6249249242B910;
	fma.rn.f64 	%fd28, %fd27, %fd22, 0d3F89999999999DFB;
	sub.f64 	%fd29, %fd13, %fd21;
	add.f64 	%fd30, %fd29, %fd29;
	neg.f64 	%fd31, %fd21;
	fma.rn.f64 	%fd32, %fd31, %fd13, %fd30;
	mul.f64 	%fd33, %fd19, %fd32;
	fma.rn.f64 	%fd34, %fd22, %fd28, 0d3FB5555555555555;
	mov.f64 	%fd35, 0d3FB5555555555555;
	sub.f64 	%fd36, %fd35, %fd34;
	fma.rn.f64 	%fd37, %fd22, %fd28, %fd36;
	add.f64 	%fd38, %fd37, 0dBC46A4CB00B9E7B0;
	add.f64 	%fd39, %fd34, %fd38;
	sub.f64 	%fd40, %fd34, %fd39;
	add.f64 	%fd41, %fd38, %fd40;
	mul.rn.f64 	%fd42, %fd21, %fd21;
	neg.f64 	%fd43, %fd42;
	fma.rn.f64 	%fd44, %fd21, %fd21, %fd43;
	{
	.reg .b32 %temp; 
	mov.b64 	{%r22, %temp}, %fd33;
	}
	{
	.reg .b32 %temp; 
	mov.b64 	{%temp, %r23}, %fd33;
	}
	add.s32 	%r24, %r23, 1048576;
	mov.b64 	%fd45, {%r22, %r24};
	fma.rn.f64 	%fd46, %fd21, %fd45, %fd44;
	mul.rn.f64 	%fd47, %fd42, %fd21;
	neg.f64 	%fd48, %fd47;
	fma.rn.f64 	%fd49, %fd42, %fd21, %fd48;
	fma.rn.f64 	%fd50, %fd42, %fd33, %fd49;
	fma.rn.f64 	%fd51, %fd46, %fd21, %fd50;
	mul.rn.f64 	%fd52, %fd39, %fd47;
	neg.f64 	%fd53, %fd52;
	fma.rn.f64 	%fd54, %fd39, %fd47, %fd53;
	fma.rn.f64 	%fd55, %fd39, %fd51, %fd54;
	fma.rn.f64 	%fd56, %fd41, %fd47, %fd55;
	add.f64 	%fd57, %fd52, %fd56;
	sub.f64 	%fd58, %fd52, %fd57;
	add.f64 	%fd59, %fd56, %fd58;
	add.f64 	%fd60, %fd21, %fd57;
	sub.f64 	%fd61, %fd21, %fd60;
	add.f64 	%fd62, %fd57, %fd61;
	add.f64 	%fd63, %fd59, %fd62;
	add.f64 	%fd64, %fd33, %fd63;
	add.f64 	%fd65, %fd60, %fd64;
	sub.f64 	%fd66, %fd60, %fd65;
	add.f64 	%fd67, %fd64, %fd66;
	xor.b32  	%r25, %r48, -2147483648;
	mov.b32 	%r26, 1127219200;
	mov.b64 	%fd68, {%r25, %r26};
	mov.b32 	%r27, -2147483648;
	mov.b64 	%fd69, {%r27, %r26};
	sub.f64 	%fd70, %fd68, %fd69;
	fma.rn.f64 	%fd71, %fd70, 0d3FE62E42FEFA39EF, %fd65;
	fma.rn.f64 	%fd72, %fd70, 0dBFE62E42FEFA39EF, %fd71;
	sub.f64 	%fd73, %fd72, %fd65;
	sub.f64 	%fd74, %fd67, %fd73;
	fma.rn.f64 	%fd75, %fd70, 0d3C7ABC9E3B39803F, %fd74;
	add.f64 	%fd76, %fd71, %fd75;
	sub.f64 	%fd77, %fd71, %fd76;
	add.f64 	%fd78, %fd75, %fd77;
	{
	.reg .b32 %temp; 
	mov.b64 	{%temp, %r28}, %fd11;
	}
	{
	.reg .b32 %temp; 
	mov.b64 	{%r29, %temp}, %fd11;
	}
	shl.b32 	%r30, %r28, 1;
	setp.gt.u32 	%p3, %r30, -33554433;
	and.b32  	%r31, %r28, -15728641;
	selp.b32 	%r32, %r31, %r28, %p3;
	mov.b64 	%fd79, {%r29, %r32};
	mul.rn.f64 	%fd80, %fd76, %fd79;
	neg.f64 	%fd81, %fd80;
	fma.rn.f64 	%fd82, %fd76, %fd79, %fd81;
	fma.rn.f64 	%fd83, %fd78, %fd79, %fd82;
	add.f64 	%fd4, %fd80, %fd83;
	sub.f64 	%fd84, %fd80, %fd4;
	add.f64 	%fd5, %fd83, %fd84;
	fma.rn.f64 	%fd85, %fd4, 0d3FF71547652B82FE, 0d4338000000000000;
	{
	.reg .b32 %temp; 
	mov.b64 	{%r13, %temp}, %fd85;
	}
	mov.f64 	%fd86, 0dC338000000000000;
	add.rn.f64 	%fd87, %fd85, %fd86;
	fma.rn.f64 	%fd88, %fd87, 0dBFE62E42FEFA39EF, %fd4;
	fma.rn.f64 	%fd89, %fd87, 0dBC7ABC9E3B39803F, %fd88;
	fma.rn.f64 	%fd90, %fd89, 0d3E5ADE1569CE2BDF, 0d3E928AF3FCA213EA;
	fma.rn.f64 	%fd91, %fd90, %fd89, 0d3EC71DEE62401315;
	fma.rn.f64 	%fd92, %fd91, %fd89, 0d3EFA01997C89EB71;
	fma.rn.f64 	%fd93, %fd92, %fd89, 0d3F2A01A014761F65;
	fma.rn.f64 	%fd94, %fd93, %fd89, 0d3F56C16C1852B7AF;
	fma.rn.f64 	%fd95, %fd94, %fd89, 0d3F81111111122322;
	fma.rn.f64 	%fd96, %fd95, %fd89, 0d3FA55555555502A1;
	fma.rn.f64 	%fd97, %fd96, %fd89, 0d3FC5555555555511;
	fma.rn.f64 	%fd98, %fd97, %fd89, 0d3FE000000000000B;
	fma.rn.f64 	%fd99, %fd98, %fd89, 0d3FF0000000000000;
	fma.rn.f64 	%fd100, %fd99, %fd89, 0d3FF0000000000000;
	{
	.reg .b32 %temp; 
	mov.b64 	{%r14, %temp}, %fd100;
	}
	{
	.reg .b32 %temp; 
	mov.b64 	{%temp, %r15}, %fd100;
	}
	shl.b32 	%r33, %r13, 20;
	add.s32 	%r34, %r33, %r15;
	mov.b64 	%fd108, {%r14, %r34};
	{
	.reg .b32 %temp; 
	mov.b64 	{%temp, %r35}, %fd4;
	}
	mov.b32 	%f2, %r35;
	abs.f32 	%f1, %f2;
	setp.lt.f32 	%p4, %f1, 0f4086232B;
	@%p4 bra 	$L__BB1_7;
	setp.lt.f64 	%p5, %fd4, 0d0000000000000000;
	add.f64 	%fd101, %fd4, 0d7FF0000000000000;
	selp.f64 	%fd108, 0d0000000000000000, %fd101, %p5;
	setp.geu.f32 	%p6, %f1, 0f40874800;
	@%p6 bra 	$L__BB1_7;
	shr.u32 	%r36, %r13, 31;
	add.s32 	%r37, %r13, %r36;
	shr.s32 	%r38, %r37, 1;
	shl.b32 	%r39, %r38, 20;
	add.s32 	%r40, %r15, %r39;
	mov.b64 	%fd102, {%r14, %r40};
	sub.s32 	%r41, %r13, %r38;
	shl.b32 	%r42, %r41, 20;
	add.s32 	%r43, %r42, 1072693248;
	mov.b32 	%r44, 0;
	mov.b64 	%fd103, {%r44, %r43};
	mul.f64 	%fd108, %fd103, %fd102;
$L__BB1_7:
	abs.f64 	%fd104, %fd108;
	setp.eq.f64 	%p7, %fd104, 0d7FF0000000000000;
	fma.rn.f64 	%fd105, %fd108, %fd5, %fd108;
	selp.f64 	%fd106, %fd108, %fd105, %p7;
	st.param.f64 	[func_retval0], %fd106;
	ret;

}


// ===== COMPILED SASS (sm_100) =====

	.target	sm_100

	.elftype	@"ET_EXEC"


//--------------------- .note.nv.tkinfo           --------------------------
	.section	.note.nv.tkinfo,"",@"SHT_NOTE"
	.sectionflags	@"SHF_NOTE_NV_TKINFO"
	.tkinfo
        /*0018*/ 	.word	0x00000002
        /*0030*/ 	.string	""
        /*0030*/ 	.string	"ptxas"
        /*0030*/ 	.string	"Cuda compilation tools, release 13.0, V13.0.88"
        /*0030*/ 	.string	"Build cuda_13.0.r13.0/compiler.36424714_0"
        /*0030*/ 	.string	"-arch sm_100 -m 64 "



//--------------------- .note.nv.cuinfo           --------------------------
	.section	.note.nv.cuinfo,"",@"SHT_NOTE"
	.sectionflags	@"SHF_NOTE_NV_CUINFO"
        /*0018*/ 	.short	0x0002
        /*001a*/ 	.short	0x0064
        /*001c*/ 	.short	0x0082
	.zero		2


//--------------------- .nv.info                  --------------------------
	.section	.nv.info,"",@"SHT_CUDA_INFO"
	.align	4


	//----- nvinfo : EIATTR_REGCOUNT
	.align		4
        /*0000*/ 	.byte	0x04, 0x2f
        /*0002*/ 	.short	(.L_1 - .L_0)
	.align		4
.L_0:
        /*0004*/ 	.word	index@(_Z4CalcPdS_S_S_S_S_S_S_)
        /*0008*/ 	.word	0x00000038


	//----- nvinfo : EIATTR_FRAME_SIZE
	.align		4
.L_1:
        /*000c*/ 	.byte	0x04, 0x11
        /*000e*/ 	.short	(.L_3 - .L_2)
	.align		4
.L_2:
        /*0010*/ 	.word	index@($_Z4CalcPdS_S_S_S_S_S_S_$__internal_accurate_pow)
        /*0014*/ 	.word	0x00000000


	//----- nvinfo : EIATTR_FRAME_SIZE
	.align		4
.L_3:
        /*0018*/ 	.byte	0x04, 0x11
        /*001a*/ 	.short	(.L_5 - .L_4)
	.align		4
.L_4:
        /*001c*/ 	.word	index@($__internal_1_$__cuda_sm20_dsqrt_rn_f64_mediumpath_v1)
        /*0020*/ 	.word	0x00000000


	//----- nvinfo : EIATTR_FRAME_SIZE
	.align		4
.L_5:
        /*0024*/ 	.byte	0x04, 0x11
        /*0026*/ 	.short	(.L_7 - .L_6)
	.align		4
.L_6:
        /*0028*/ 	.word	index@($__internal_0_$__cuda_sm20_div_rn_f64_full)
        /*002c*/ 	.word	0x00000000


	//----- nvinfo : EIATTR_FRAME_SIZE
	.align		4
.L_7:
        /*0030*/ 	.byte	0x04, 0x11
        /*0032*/ 	.short	(.L_9 - .L_8)
	.align		4
.L_8:
        /*0034*/ 	.word	index@(_Z4CalcPdS_S_S_S_S_S_S_)
        /*0038*/ 	.word	0x00000000


	//----- nvinfo : EIATTR_MIN_STACK_SIZE
	.align		4
.L_9:
        /*003c*/ 	.byte	0x04, 0x12
        /*003e*/ 	.short	(.L_11 - .L_10)
	.align		4
.L_10:
        /*0040*/ 	.word	index@(_Z4CalcPdS_S_S_S_S_S_S_)
        /*0044*/ 	.word	0x00000000
.L_11:


//--------------------- .nv.compat                --------------------------
	.section	.nv.compat,"",@"SHT_CUDA_COMPAT_INFO"
	.align	4
        /*0000*/ 	.byte	0x02, 0x09, 0x00, 0x00, 0x02, 0x02, 0x01, 0x00, 0x02, 0x05, 0x05, 0x00, 0x03, 0x07, 0x01, 0x01
        /*0010*/ 	.byte	0x02, 0x03, 0x00, 0x00, 0x02, 0x06, 0x01, 0x00, 0x04, 0x0b, 0x08, 0x00, 0x01, 0x00, 0x00, 0x00
        /*0020*/ 	.byte	0x00, 0x00, 0x00, 0x00


//--------------------- .nv.info._Z4CalcPdS_S_S_S_S_S_S_ --------------------------
	.section	.nv.info._Z4CalcPdS_S_S_S_S_S_S_,"",@"SHT_CUDA_INFO"
	.sectionflags	@""
	.align	4


	//----- nvinfo : EIATTR_CUDA_API_VERSION
	.align		4
        /*0000*/ 	.byte	0x04, 0x37
        /*0002*/ 	.short	(.L_13 - .L_12)
.L_12:
        /*0004*/ 	.word	0x00000082


	//----- nvinfo : EIATTR_KPARAM_INFO
	.align		4
.L_13:
        /*0008*/ 	.byte	0x04, 0x17
        /*000a*/ 	.short	(.L_15 - .L_14)
.L_14:
        /*000c*/ 	.word	0x00000000
        /*0010*/ 	.short	0x0007
        /*0012*/ 	.short	0x0038
        /*0014*/ 	.byte	0x00, 0xf5, 0x21, 0x00


	//----- nvinfo : EIATTR_KPARAM_INFO
	.align		4
.L_15:
        /*0018*/ 	.byte	0x04, 0x17
        /*001a*/ 	.short	(.L_17 - .L_16)
.L_16:
        /*001c*/ 	.word	0x00000000
        /*0020*/ 	.short	0x0006
        /*0022*/ 	.short	0x0030
        /*0024*/ 	.byte	0x00, 0xf5, 0x21, 0x00


	//----- nvinfo : EIATTR_KPARAM_INFO
	.align		4
.L_17:
        /*0028*/ 	.byte	0x04, 0x17
        /*002a*/ 	.short	(.L_19 - .L_18)
.L_18:
        /*002c*/ 	.word	0x00000000
        /*0030*/ 	.short	0x0005
        /*0032*/ 	.short	0x0028
        /*0034*/ 	.byte	0x00, 0xf5, 0x21, 0x00


	//----- nvinfo : EIATTR_KPARAM_INFO
	.align		4
.L_19:
        /*0038*/ 	.byte	0x04, 0x17
        /*003a*/ 	.short	(.L_21 - .L_20)
.L_20:
        /*003c*/ 	.word	0x00000000
        /*0040*/ 	.short	0x0004
        /*0042*/ 	.short	0x0020
        /*0044*/ 	.byte	0x00, 0xf5, 0x21, 0x00


	//----- nvinfo : EIATTR_KPARAM_INFO
	.align		4
.L_21:
        /*0048*/ 	.byte	0x04, 0x17
        /*004a*/ 	.short	(.L_23 - .L_22)
.L_22:
        /*004c*/ 	.word	0x00000000
        /*0050*/ 	.short	0x0003
        /*0052*/ 	.short	0x0018
        /*0054*/ 	.byte	0x00, 0xf5, 0x21, 0x00


	//----- nvinfo : EIATTR_KPARAM_INFO
	.align		4
.L_23:
        /*0058*/ 	.byte	0x04, 0x17
        /*005a*/ 	.short	(.L_25 - .L_24)
.L_24:
        /*005c*/ 	.word	0x00000000
        /*0060*/ 	.short	0x0002
        /*0062*/ 	.short	0x0010
        /*0064*/ 	.byte	0x00, 0xf5, 0x21, 0x00


	//----- nvinfo : EIATTR_KPARAM_INFO
	.align		4
.L_25:
        /*0068*/ 	.byte	0x04, 0x17
        /*006a*/ 	.short	(.L_27 - .L_26)
.L_26:
        /*006c*/ 	.word	0x00000000
        /*0070*/ 	.short	0x0001
        /*0072*/ 	.short	0x0008
        /*0074*/ 	.byte	0x00, 0xf5, 0x21, 0x00


	//----- nvinfo : EIATTR_KPARAM_INFO
	.align		4
.L_27:
        /*0078*/ 	.byte	0x04, 0x17
        /*007a*/ 	.short	(.L_29 - .L_28)
.L_28:
        /*007c*/ 	.word	0x00000000
        /*0080*/ 	.short	0x0000
        /*0082*/ 	.short	0x0000
        /*0084*/ 	.byte	0x00, 0xf5, 0x21, 0x00


	//----- nvinfo : EIATTR_SPARSE_MMA_MASK
	.align		4
.L_29:
        /*0088*/ 	.byte	0x03, 0x50
        /*008a*/ 	.short	0x0000


	//----- nvinfo : EIATTR_MAXREG_COUNT
	.align		4
        /*008c*/ 	.byte	0x03, 0x1b
        /*008e*/ 	.short	0x00ff


	//----- nvinfo : EIATTR_MERCURY_ISA_VERSION
	.align		4
        /*0090*/ 	.byte	0x03, 0x5f
        /*0092*/ 	.short	0x0101


	//----- nvinfo : EIATTR_VRC_CTA_INIT_COUNT
	.align		4
        /*0094*/ 	.byte	0x02, 0x4a
	.zero		1
	.zero		1


	//----- nvinfo : EIATTR_EXIT_INSTR_OFFSETS
	.align		4
        /*0098*/ 	.byte	0x04, 0x1c
        /*009a*/ 	.short	(.L_31 - .L_30)


	//   ....[0]....
.L_30:
        /*009c*/ 	.word	0x00000170


	//   ....[1]....
        /*00a0*/ 	.word	0x00002760


	//----- nvinfo : EIATTR_CRS_STACK_SIZE
	.align		4
.L_31:
        /*00a4*/ 	.byte	0x04, 0x1e
        /*00a6*/ 	.short	(.L_33 - .L_32)
.L_32:
        /*00a8*/ 	.word	0x00000000


	//----- nvinfo : EIATTR_CBANK_PARAM_SIZE
	.align		4
.L_33:
        /*00ac*/ 	.byte	0x03, 0x19
        /*00ae*/ 	.short	0x0040


	//----- nvinfo : EIATTR_PARAM_CBANK
	.align		4
        /*00b0*/ 	.byte	0x04, 0x0a
        /*00b2*/ 	.short	(.L_35 - .L_34)
	.align		4
.L_34:
        /*00b4*/ 	.word	index@(.nv.constant0._Z4CalcPdS_S_S_S_S_S_S_)
        /*00b8*/ 	.short	0x0380
        /*00ba*/ 	.short	0x0040


	//----- nvinfo : EIATTR_SW_WAR
	.align		4
.L_35:
        /*00bc*/ 	.byte	0x04, 0x36
        /*00be*/ 	.short	(.L_37 - .L_36)
.L_36:
        /*00c0*/ 	.word	0x00000008
.L_37:


//--------------------- .nv.callgraph             --------------------------
	.section	.nv.callgraph,"",@"SHT_CUDA_CALLGRAPH"
	.align	4
	.sectionentsize	8
	.align		4
        /*0000*/ 	.word	0x00000000
	.align		4
        /*0004*/ 	.word	0xffffffff
	.align		4
        /*0008*/ 	.word	0x00000000
	.align		4
        /*000c*/ 	.word	0xfffffffe
	.align		4
        /*0010*/ 	.word	0x00000000
	.align		4
        /*0014*/ 	.word	0xfffffffd
	.align		4
        /*0018*/ 	.word	0x00000000
	.align		4
        /*001c*/ 	.word	0xfffffffc


//--------------------- .text._Z4CalcPdS_S_S_S_S_S_S_ --------------------------
	.section	.text._Z4CalcPdS_S_S_S_S_S_S_,"ax",@progbits
	.align	128
        .global         _Z4CalcPdS_S_S_S_S_S_S_
        .type           _Z4CalcPdS_S_S_S_S_S_S_,@function
        .size           _Z4CalcPdS_S_S_S_S_S_S_,(.L_x_60 - _Z4CalcPdS_S_S_S_S_S_S_)
        .other          _Z4CalcPdS_S_S_S_S_S_S_,@"STO_CUDA_ENTRY STV_DEFAULT"
_Z4CalcPdS_S_S_S_S_S_S_:
.text._Z4CalcPdS_S_S_S_S_S_S_:
[----:B------:R-:W-:Y:S01]  /*0000*/  LDC R1, c[0x0][0x37c] ;  /* 0x0000df00ff017b82 */ /* 0x000fe20000000800 */
[----:B------:R-:W0:Y:S07]  /*0010*/  S2R R8, SR_TID.X ;  /* 0x0000000000087919 */ /* 0x000e2e0000002100 */
[----:B------:R-:W0:Y:S01]  /*0020*/  S2UR UR4, SR_CTAID.X ;  /* 0x00000000000479c3 */ /* 0x000e220000002500 */
[----:B------:R-:W1:Y:S07]  /*0030*/  LDCU.64 UR12, c[0x0][0x358] ;  /* 0x00006b00ff0c77ac */ /* 0x000e6e0008000a00 */
[----:B------:R-:W0:Y:S08]  /*0040*/  LDC R3, c[0x0][0x360] ;  /* 0x0000d800ff037b82 */ /* 0x000e300000000800 */
[----:B------:R-:W1:Y:S08]  /*0050*/  LDC.64 R4, c[0x0][0x380] ;  /* 0x0000e000ff047b82 */ /* 0x000e700000000a00 */
[----:B------:R-:W2:Y:S08]  /*0060*/  LDC.64 R6, c[0x0][0x388] ;  /* 0x0000e200ff067b82 */ /* 0x000eb00000000a00 */
[----:B------:R-:W3:Y:S01]  /*0070*/  LDC.64 R10, c[0x0][0x390] ;  /* 0x0000e400ff0a7b82 */ /* 0x000ee20000000a00 */
[----:B0-----:R-:W-:-:S05]  /*0080*/  IMAD R8, R3, UR4, R8 ;  /* 0x0000000403087c24 */ /* 0x001fca000f8e0208 */
[----:B------:R-:W-:Y:S02]  /*0090*/  ISETP.GT.AND P0, PT, R8, 0x1f2, PT ;  /* 0x000001f20800780c */ /* 0x000fe40003f04270 */
[----:B------:R-:W0:Y:S01]  /*00a0*/  LDC.64 R12, c[0x0][0x398] ;  /* 0x0000e600ff0c7b82 */ /* 0x000e220000000a00 */
[----:B-1----:R1:W-:Y:S04]  /*00b0*/  STG.E.64 desc[UR12][R4.64], RZ ;  /* 0x000000ff04007986 */ /* 0x0023e8000c101b0c */
[----:B--2---:R1:W-:Y:S04]  /*00c0*/  STG.E.64 desc[UR12][R6.64], RZ ;  /* 0x000000ff06007986 */ /* 0x0043e8000c101b0c */
[----:B---3--:R1:W-:Y:S04]  /*00d0*/  STG.E.64 desc[UR12][R10.64], RZ ;  /* 0x000000ff0a007986 */ /* 0x0083e8000c101b0c */
[----:B0-----:R1:W-:Y:S04]  /*00e0*/  STG.E.64 desc[UR12][R12.64], RZ ;  /* 0x000000ff0c007986 */ /* 0x0013e8000c101b0c */
[----:B------:R1:W-:Y:S04]  /*00f0*/  STG.E.64 desc[UR12][R4.64+0x8], RZ ;  /* 0x000008ff04007986 */ /* 0x0003e8000c101b0c */
[----:B------:R1:W-:Y:S04]  /*0100*/  STG.E.64 desc[UR12][R6.64+0x8], RZ ;  /* 0x000008ff06007986 */ /* 0x0003e8000c101b0c */
[----:B------:R1:W-:Y:S04]  /*0110*/  STG.E.64 desc[UR12][R10.64+0x8], RZ ;  /* 0x000008ff0a007986 */ /* 0x0003e8000c101b0c */
[----:B------:R1:W-:Y:S04]  /*0120*/  STG.E.64 desc[UR12][R12.64+0x8], RZ ;  /* 0x000008ff0c007986 */ /* 0x0003e8000c101b0c */
[----:B------:R1:W-:Y:S04]  /*0130*/  STG.E.64 desc[UR12][R4.64+0x10], RZ ;  /* 0x000010ff04007986 */ /* 0x0003e8000c101b0c */
[----:B------:R1:W-:Y:S04]  /*0140*/  STG.E.64 desc[UR12][R6.64+0x10], RZ ;  /* 0x000010ff06007986 */ /* 0x0003e8000c101b0c */
[----:B------:R1:W-:Y:S04]  /*0150*/  STG.E.64 desc[UR12][R10.64+0x10], RZ ;  /* 0x000010ff0a007986 */ /* 0x0003e8000c101b0c */
[----:B------:R1:W-:Y:S01]  /*0160*/  STG.E.64 desc[UR12][R12.64+0x10], RZ ;  /* 0x000010ff0c007986 */ /* 0x0003e2000c101b0c */
[----:B------:R-:W-:Y:S05]  /*0170*/  @P0 EXIT ;  /* 0x000000000000094d */ /* 0x000fea0003800000 */
[----:B------:R-:W-:Y:S01]  /*0180*/  BSSY.RECONVERGENT B0, `(.L_x_0) ;  /* 0x0000007000007945 */ /* 0x000fe20003800200 */
[----:B-1----:R-:W-:Y:S01]  /*0190*/  IMAD.MOV.U32 R12, RZ, RZ, -0x1ac00000 ;  /* 0xe5400000ff0c7424 */ /* 0x002fe200078e00ff */
[----:B------:R-:W-:Y:S01]  /*01a0*/  MOV R10, 0x1f0 ;  /* 0x000001f0000a7802 */ /* 0x000fe20000000f00 */
[----:B------:R-:W-:Y:S01]  /*01b0*/  IMAD.MOV.U32 R9, RZ, RZ, 0x42a2309c ;  /* 0x42a2309cff097424 */ /* 0x000fe200078e00ff */
[----:B------:R-:W-:Y:S01]  /*01c0*/  UMOV UR4, URZ ;  /* 0x000000ff00047c82 */ /* 0x000fe20008000000 */
[----:B------:R-:W-:-:S07]  /*01d0*/  IMAD.MOV.U32 R7, RZ, RZ, 0x40000000 ;  /* 0x40000000ff077424 */ /* 0x000fce00078e00ff */
[----:B------:R-:W-:Y:S05]  /*01e0*/  CALL.REL.NOINC `($_Z4CalcPdS_S_S_S_S_S_S_$__internal_accurate_pow) ;  /* 0x0000002c00747944 */ /* 0x000fea0003c00000 */
[----:B------:R-:W-:Y:S05]  /*01f0*/  BSYNC.RECONVERGENT B0 ;  /* 0x0000000000007941 */ /* 0x000fea0003800200 */
.L_x_0:
[----:B------:R-:W0:Y:S01]  /*0200*/  LDCU.128 UR8, c[0x0][0x380] ;  /* 0x00007000ff0877ac */ /* 0x000e220008000c00 */
[----:B------:R-:W-:Y:S02]  /*0210*/  IMAD.MOV.U32 R28, RZ, RZ, R12 ;  /* 0x000000ffff1c7224 */ /* 0x000fe400078e000c */
[----:B------:R-:W-:Y:S01]  /*0220*/  IMAD.MOV.U32 R29, RZ, RZ, R7 ;  /* 0x000000ffff1d7224 */ /* 0x000fe200078e0007 */
[----:B0-----:R-:W-:Y:S02]  /*0230*/  UIADD3 UR7, UP0, UPT, UR8, 0x8, URZ ;  /* 0x0000000808077890 */ /* 0x001fe4000ff1e0ff */
[----:B------:R-:W-:Y:S02]  /*0240*/  UIADD3 UR5, UP1, UPT, UR10, 0x8, URZ ;  /* 0x000000080a057890 */ /* 0x000fe4000ff3e0ff */
[----:B------:R-:W-:Y:S02]  /*0250*/  UIADD3.X UR8, UPT, UPT, URZ, UR9, URZ, UP0, !UPT ;  /* 0x00000009ff087290 */ /* 0x000fe400087fe4ff */
[----:B------:R-:W-:-:S12]  /*0260*/  UIADD3.X UR6, UPT, UPT, URZ, UR11, URZ, UP1, !UPT ;  /* 0x0000000bff067290 */ /* 0x000fd80008ffe4ff */
.L_x_46:
[----:B0-----:R-:W0:Y:S01]  /*0270*/  LDC.64 R26, c[0x0][0x3a0] ;  /* 0x0000e800ff1a7b82 */ /* 0x001e220000000a00 */
[C---:B------:R-:W-:Y:S01]  /*0280*/  IMAD R6, R8.reuse, 0x7d4, RZ ;  /* 0x000007d408067824 */ /* 0x040fe200078e02ff */
[----:B------:R-:W-:Y:S01]  /*0290*/  BSSY.RECONVERGENT B0, `(.L_x_1) ;  /* 0x0000247000007945 */ /* 0x000fe20003800200 */
[C---:B------:R-:W-:Y:S02]  /*02a0*/  IMAD R5, R8.reuse, 0x5df, RZ ;  /* 0x000005df08057824 */ /* 0x040fe400078e02ff */
[C---:B------:R-:W-:Y:S01]  /*02b0*/  IMAD R4, R8.reuse, 0x3, RZ ;  /* 0x0000000308047824 */ /* 0x040fe200078e02ff */
[----:B------:R-:W-:Y:S01]  /*02c0*/  MOV R2, R6 ;  /* 0x0000000600027202 */ /* 0x000fe20000000f00 */
[----:B------:R-:W-:Y:S01]  /*02d0*/  IMAD.MOV.U32 R3, RZ, RZ, R8 ;  /* 0x000000ffff037224 */ /* 0x000fe200078e0008 */
[----:B------:R-:W1:Y:S01]  /*02e0*/  LDC.64 R24, c[0x0][0x380] ;  /* 0x0000e000ff187b82 */ /* 0x000e620000000a00 */
[----:B------:R-:W-:Y:S02]  /*02f0*/  IMAD.MOV.U32 R0, RZ, RZ, R5 ;  /* 0x000000ffff007224 */ /* 0x000fe400078e0005 */
[----:B0-----:R-:W-:-:S04]  /*0300*/  IMAD.WIDE R26, R8, 0x8, R26 ;  /* 0x00000008081a7825 */ /* 0x001fc800078e021a */
[----:B-1----:R-:W-:-:S07]  /*0310*/  IMAD.WIDE R24, R8, 0x8, R24 ;  /* 0x0000000808187825 */ /* 0x002fce00078e0218 */
.L_x_45:
[----:B0-----:R-:W0:Y:S01]  /*0320*/  LDC.64 R18, c[0x0][0x3b8] ;  /* 0x0000ee00ff127b82 */ /* 0x001e220000000a00 */
[----:B------:R-:W-:Y:S02]  /*0330*/  IMAD R11, R8, 0x3, RZ ;  /* 0x00000003080b7824 */ /* 0x000fe400078e02ff */
[----:B------:R-:W-:-:S05]  /*0340*/  VIADD R4, R4, 0x3 ;  /* 0x0000000304047836 */ /* 0x000fca0000000000 */
[----:B------:R-:W1:Y:S01]  /*0350*/  LDC.64 R16, c[0x0][0x3a8] ;  /* 0x0000ea00ff107b82 */ /* 0x000e620000000a00 */
[----:B0-----:R-:W-:-:S04]  /*0360*/  IMAD.WIDE R10, R11, 0x8, R18 ;  /* 0x000000080b0a7825 */ /* 0x001fc800078e0212 */
[----:B------:R-:W-:Y:S01]  /*0370*/  IMAD.WIDE R18, R4, 0x8, R18 ;  /* 0x0000000804127825 */ /* 0x000fe200078e0212 */
[----:B------:R-:W2:Y:S04]  /*0380*/  LDG.E.64 R12, desc[UR12][R10.64] ;  /* 0x0000000c0a0c7981 */ /* 0x000ea8000c1e1b00 */
[----:B------:R-:W2:Y:S01]  /*0390*/  LDG.E.64 R14, desc[UR12][R18.64] ;  /* 0x0000000c120e7981 */ /* 0x000ea2000c1e1b00 */
[----:B------:R-:W-:Y:S02]  /*03a0*/  VIADD R6, R6, 0x4 ;  /* 0x0000000406067836 */ /* 0x000fe40000000000 */
[----:B------:R-:W-:Y:S02]  /*03b0*/  VIADD R2, R2, 0x7d0 ;  /* 0x000007d002027836 */ /* 0x000fe40000000000 */
[----:B-1----:R-:W-:-:S04]  /*03c0*/  IMAD.WIDE R22, R6, 0x8, R16 ;  /* 0x0000000806167825 */ /* 0x002fc800078e0210 */
[----:B------:R-:W-:Y:S01]  /*03d0*/  IMAD.WIDE R16, R2, 0x8, R16 ;  /* 0x0000000802107825 */ /* 0x000fe200078e0210 */
[----:B--2---:R-:W-:-:S07]  /*03e0*/  DADD R12, R12, -R14 ;  /* 0x000000000c0c7229 */ /* 0x004fce000000080e */
[----:B------:R0:W-:Y:S01]  /*03f0*/  STG.E.64 desc[UR12][R22.64], R12 ;  /* 0x0000000c16007986 */ /* 0x0001e2000c101b0c */
[----:B------:R-:W-:-:S07]  /*0400*/  DADD R32, -RZ, -R12 ;  /* 0x00000000ff207229 */ /* 0x000fce000000090c */
[----:B------:R1:W-:Y:S04]  /*0410*/  STG.E.64 desc[UR12][R16.64], R32 ;  /* 0x0000002010007986 */ /* 0x0003e8000c101b0c */
[----:B------:R-:W2:Y:S04]  /*0420*/  LDG.E.64 R14, desc[UR12][R10.64+0x8] ;  /* 0x0000080c0a0e7981 */ /* 0x000ea8000c1e1b00 */
[----:B------:R-:W2:Y:S02]  /*0430*/  LDG.E.64 R20, desc[UR12][R18.64+0x8] ;  /* 0x0000080c12147981 */ /* 0x000ea4000c1e1b00 */
        /* <DEDUP_REMOVED lines=10> */
[----:B------:R-:W0:Y:S01]  /*04e0*/  LDG.E.64 R14, desc[UR12][R22.64] ;  /* 0x0000000c160e7981 */ /* 0x000e22000c1e1b00 */
[----:B------:R-:W-:Y:S01]  /*04f0*/  IMAD.MOV.U32 R38, RZ, RZ, R3 ;  /* 0x000000ffff267224 */ /* 0x000fe200078e0003 */
[----:B------:R-:W-:Y:S01]  /*0500*/  BSSY.RECONVERGENT B1, `(.L_x_2) ;  /* 0x0000008000017945 */ /* 0x000fe20003800200 */
[----:B------:R-:W-:Y:S01]  /*0510*/  MOV R7, 0x40000000 ;  /* 0x4000000000077802 */ /* 0x000fe20000000f00 */
[----:B------:R-:W-:Y:S01]  /*0520*/  VIADD R3, R3, 0x1 ;  /* 0x0000000103037836 */ /* 0x000fe20000000000 */
[----:B------:R-:W-:Y:S02]  /*0530*/  MOV R10, 0x580 ;  /* 0x00000580000a7802 */ /* 0x000fe40000000f00 */
[----:B------:R-:W-:Y:S01]  /*0540*/  ISETP.GE.AND P1, PT, R38, 0x1f2, PT ;  /* 0x000001f22600780c */ /* 0x000fe20003f26270 */
[----:B0-----:R-:W-:-:S10]  /*0550*/  DADD R12, -RZ, |R14| ;  /* 0x00000000ff0c7229 */ /* 0x001fd4000000050e */
[----:B-1----:R-:W-:-:S07]  /*0560*/  IMAD.MOV.U32 R9, RZ, RZ, R13 ;  /* 0x000000ffff097224 */ /* 0x002fce00078e000d */
[----:B------:R-:W-:Y:S05]  /*0570*/  CALL.REL.NOINC `($_Z4CalcPdS_S_S_S_S_S_S_$__internal_accurate_pow) ;  /* 0x0000002800907944 */ /* 0x000fea0003c00000 */
[----:B------:R-:W-:Y:S05]  /*0580*/  BSYNC.RECONVERGENT B1 ;  /* 0x0000000000017941 */ /* 0x000fea0003800200 */
.L_x_2:
[----:B------:R-:W2:Y:S01]  /*0590*/  LDG.E.64 R18, desc[UR12][R22.64+0x8] ;  /* 0x0000080c16127981 */ /* 0x000ea2000c1e1b00 */
[C---:B------:R-:W-:Y:S01]  /*05a0*/  DADD R10, R14.reuse, 2 ;  /* 0x400000000e0a7429 */ /* 0x040fe20000000000 */
[----:B------:R-:W-:Y:S01]  /*05b0*/  BSSY.RECONVERGENT B1, `(.L_x_3) ;  /* 0x000000f000017945 */ /* 0x000fe20003800200 */
[----:B------:R-:W-:-:S06]  /*05c0*/  DSETP.NEU.AND P0, PT, R14, RZ, PT ;  /* 0x000000ff0e00722a */ /* 0x000fcc0003f0d000 */
[----:B------:R-:W-:Y:S02]  /*05d0*/  FSEL R30, R12, RZ, P0 ;  /* 0x000000ff0c1e7208 */ /* 0x000fe40000000000 */
[----:B------:R-:W-:Y:S02]  /*05e0*/  LOP3.LUT R9, R11, 0x7ff00000, RZ, 0xc0, !PT ;  /* 0x7ff000000b097812 */ /* 0x000fe400078ec0ff */
[----:B------:R-:W-:Y:S02]  /*05f0*/  FSEL R31, R7, RZ, P0 ;  /* 0x000000ff071f7208 */ /* 0x000fe40000000000 */
[----:B------:R-:W-:Y:S01]  /*0600*/  ISETP.NE.AND P2, PT, R9, 0x7ff00000, PT ;  /* 0x7ff000000900780c */ /* 0x000fe20003f45270 */
[----:B--2---:R-:W-:-:S10]  /*0610*/  DADD R10, -RZ, |R18| ;  /* 0x00000000ff0a7229 */ /* 0x004fd40000000512 */
[----:B------:R-:W-:Y:S02]  /*0620*/  IMAD.MOV.U32 R12, RZ, RZ, R10 ;  /* 0x000000ffff0c7224 */ /* 0x000fe400078e000a */
[----:B------:R-:W-:Y:S05]  /*0630*/  @P2 BRA `(.L_x_4) ;  /* 0x0000000000182947 */ /* 0x000fea0003800000 */
[----:B------:R-:W-:-:S14]  /*0640*/  DSETP.NAN.AND P0, PT, R14, R14, PT ;  /* 0x0000000e0e00722a */ /* 0x000fdc0003f08000 */
[----:B------:R-:W-:Y:S01]  /*0650*/  @P0 DADD R30, R14, 2 ;  /* 0x400000000e1e0429 */ /* 0x000fe20000000000 */
[----:B------:R-:W-:Y:S10]  /*0660*/  @P0 BRA `(.L_x_4) ;  /* 0x00000000000c0947 */ /* 0x000ff40003800000 */
[----:B------:R-:W-:-:S14]  /*0670*/  DSETP.NEU.AND P0, PT, |R14|, +INF , PT ;  /* 0x7ff000000e00742a */ /* 0x000fdc0003f0d200 */
[----:B------:R-:W-:Y:S02]  /*0680*/  @!P0 IMAD.MOV.U32 R30, RZ, RZ, 0x0 ;  /* 0x00000000ff1e8424 */ /* 0x000fe400078e00ff */
[----:B------:R-:W-:-:S07]  /*0690*/  @!P0 IMAD.MOV.U32 R31, RZ, RZ, 0x7ff00000 ;  /* 0x7ff00000ff1f8424 */ /* 0x000fce00078e00ff */
.L_x_4:
[----:B------:R-:W-:Y:S05]  /*06a0*/  BSYNC.RECONVERGENT B1 ;  /* 0x0000000000017941 */ /* 0x000fea0003800200 */
.L_x_3:
[----:B------:R-:W-:Y:S01]  /*06b0*/  BSSY.RECONVERGENT B1, `(.L_x_5) ;  /* 0x0000005000017945 */ /* 0x000fe20003800200 */
[----:B------:R-:W-:Y:S01]  /*06c0*/  IMAD.MOV.U32 R9, RZ, RZ, R11 ;  /* 0x000000ffff097224 */ /* 0x000fe200078e000b */
[----:B------:R-:W-:Y:S01]  /*06d0*/  MOV R10, 0x700 ;  /* 0x00000700000a7802 */ /* 0x000fe20000000f00 */
[----:B------:R-:W-:-:S07]  /*06e0*/  IMAD.MOV.U32 R7, RZ, RZ, 0x40000000 ;  /* 0x40000000ff077424 */ /* 0x000fce00078e00ff */
[----:B------:R-:W-:Y:S05]  /*06f0*/  CALL.REL.NOINC `($_Z4CalcPdS_S_S_S_S_S_S_$__internal_accurate_pow) ;  /* 0x0000002800307944 */ /* 0x000fea0003c00000 */
[----:B------:R-:W-:Y:S05]  /*0700*/  BSYNC.RECONVERGENT B1 ;  /* 0x0000000000017941 */ /* 0x000fea0003800200 */
.L_x_5:
[----:B------:R0:W5:Y:S01]  /*0710*/  LDG.E.64 R20, desc[UR12][R22.64+0x10] ;  /* 0x0000100c16147981 */ /* 0x000162000c1e1b00 */
[C---:B------:R-:W-:Y:S01]  /*0720*/  DADD R10, R18.reuse, 2 ;  /* 0x40000000120a7429 */ /* 0x040fe20000000000 */
[----:B------:R-:W-:Y:S01]  /*0730*/  BSSY.RECONVERGENT B1, `(.L_x_6) ;  /* 0x0000011000017945 */ /* 0x000fe20003800200 */
[----:B------:R-:W-:Y:S02]  /*0740*/  DSETP.NEU.AND P2, PT, R18, RZ, PT ;  /* 0x000000ff1200722a */ /* 0x000fe40003f4d000 */
[----:B------:R-:W-:Y:S02]  /*0750*/  DSETP.NEU.AND P4, PT, R14, 1, PT ;  /* 0x3ff000000e00742a */ /* 0x000fe40003f8d000 */
[----:B------:R-:W-:-:S04]  /*0760*/  DSETP.NEU.AND P0, PT, R18, 1, PT ;  /* 0x3ff000001200742a */ /* 0x000fc80003f0d000 */
[----:B------:R-:W-:Y:S02]  /*0770*/  LOP3.LUT R10, R11, 0x7ff00000, RZ, 0xc0, !PT ;  /* 0x7ff000000b0a7812 */ /* 0x000fe400078ec0ff */
[----:B------:R-:W-:Y:S02]  /*0780*/  FSEL R11, R7, RZ, P2 ;  /* 0x000000ff070b7208 */ /* 0x000fe40001000000 */
[----:B------:R-:W-:Y:S02]  /*0790*/  ISETP.NE.AND P3, PT, R10, 0x7ff00000, PT ;  /* 0x7ff000000a00780c */ /* 0x000fe40003f65270 */
[----:B------:R-:W-:Y:S02]  /*07a0*/  FSEL R10, R12, RZ, P2 ;  /* 0x000000ff0c0a7208 */ /* 0x000fe40001000000 */
[----:B------:R-:W-:Y:S02]  /*07b0*/  FSEL R12, R30, RZ, P4 ;  /* 0x000000ff1e0c7208 */ /* 0x000fe40002000000 */
[----:B------:R-:W-:-:S07]  /*07c0*/  FSEL R13, R31, 1.875, P4 ;  /* 0x3ff000001f0d7808 */ /* 0x000fce0002000000 */
[----:B0-----:R-:W-:Y:S05]  /*07d0*/  @P3 BRA `(.L_x_7) ;  /* 0x0000000000183947 */ /* 0x001fea0003800000 */
[----:B------:R-:W-:-:S14]  /*07e0*/  DSETP.NAN.AND P2, PT, R18, R18, PT ;  /* 0x000000121200722a */ /* 0x000fdc0003f48000 */
[----:B------:R-:W-:Y:S01]  /*07f0*/  @P2 DADD R10, R18, 2 ;  /* 0x40000000120a2429 */ /* 0x000fe20000000000 */
[----:B------:R-:W-:Y:S10]  /*0800*/  @P2 BRA `(.L_x_7) ;  /* 0x00000000000c2947 */ /* 0x000ff40003800000 */
[----:B------:R-:W-:-:S14]  /*0810*/  DSETP.NEU.AND P2, PT, |R18|, +INF , PT ;  /* 0x7ff000001200742a */ /* 0x000fdc0003f4d200 */
[----:B------:R-:W-:Y:S01]  /*0820*/  @!P2 MOV R10, 0x0 ;  /* 0x00000000000aa802 */ /* 0x000fe20000000f00 */
[----:B------:R-:W-:-:S07]  /*0830*/  @!P2 IMAD.MOV.U32 R11, RZ, RZ, 0x7ff00000 ;  /* 0x7ff00000ff0ba424 */ /* 0x000fce00078e00ff */
.L_x_7:
[----:B------:R-:W-:Y:S05]  /*0840*/  BSYNC.RECONVERGENT B1 ;  /* 0x0000000000017941 */ /* 0x000fea0003800200 */
.L_x_6:
[----:B-----5:R-:W-:Y:S01]  /*0850*/  DADD R30, -RZ, |R20| ;  /* 0x00000000ff1e7229 */ /* 0x020fe20000000514 */
[----:B------:R-:W-:Y:S01]  /*0860*/  FSEL R18, R10, RZ, P0 ;  /* 0x000000ff0a127208 */ /* 0x000fe20000000000 */
[----:B------:R-:W-:Y:S01]  /*0870*/  BSSY.RECONVERGENT B1, `(.L_x_8) ;  /* 0x0000008000017945 */ /* 0x000fe20003800200 */
[----:B------:R-:W-:Y:S01]  /*0880*/  FSEL R19, R11, 1.875, P0 ;  /* 0x3ff000000b137808 */ /* 0x000fe20000000000 */
[----:B------:R-:W-:Y:S01]  /*0890*/  IMAD.MOV.U32 R7, RZ, RZ, 0x40000000 ;  /* 0x40000000ff077424 */ /* 0x000fe200078e00ff */
[----:B------:R-:W-:-:S04]  /*08a0*/  MOV R10, 0x8f0 ;  /* 0x000008f0000a7802 */ /* 0x000fc80000000f00 */
[----:B------:R-:W-:Y:S01]  /*08b0*/  DADD R18, R12, R18 ;  /* 0x000000000c127229 */ /* 0x000fe20000000012 */
[----:B------:R-:W-:Y:S02]  /*08c0*/  IMAD.MOV.U32 R9, RZ, RZ, R31 ;  /* 0x000000ffff097224 */ /* 0x000fe400078e001f */
[----:B------:R-:W-:-:S08]  /*08d0*/  IMAD.MOV.U32 R12, RZ, RZ, R30 ;  /* 0x000000ffff0c7224 */ /* 0x000fd000078e001e */
[----:B------:R-:W-:Y:S05]  /*08e0*/  CALL.REL.NOINC `($_Z4CalcPdS_S_S_S_S_S_S_$__internal_accurate_pow) ;  /* 0x0000002400b47944 */ /* 0x000fea0003c00000 */
[----:B------:R-:W-:Y:S05]  /*08f0*/  BSYNC.RECONVERGENT B1 ;  /* 0x0000000000017941 */ /* 0x000fea0003800200 */
.L_x_8:
[C---:B------:R-:W-:Y:S01]  /*0900*/  DADD R10, R20.reuse, 2 ;  /* 0x40000000140a7429 */ /* 0x040fe20000000000 */
[----:B------:R-:W-:Y:S01]  /*0910*/  BSSY.RECONVERGENT B1, `(.L_x_9) ;  /* 0x000000e000017945 */ /* 0x000fe20003800200 */
[C---:B------:R-:W-:Y:S02]  /*0920*/  DSETP.NEU.AND P2, PT, R20.reuse, RZ, PT ;  /* 0x000000ff1400722a */ /* 0x040fe40003f4d000 */
[----:B------:R-:W-:-:S06]  /*0930*/  DSETP.NEU.AND P0, PT, R20, 1, PT ;  /* 0x3ff000001400742a */ /* 0x000fcc0003f0d000 */
[----:B------:R-:W-:Y:S02]  /*0940*/  LOP3.LUT R10, R11, 0x7ff00000, RZ, 0xc0, !PT ;  /* 0x7ff000000b0a7812 */ /* 0x000fe400078ec0ff */
[----:B------:R-:W-:Y:S02]  /*0950*/  FSEL R11, R7, RZ, P2 ;  /* 0x000000ff070b7208 */ /* 0x000fe40001000000 */
[----:B------:R-:W-:Y:S02]  /*0960*/  ISETP.NE.AND P3, PT, R10, 0x7ff00000, PT ;  /* 0x7ff000000a00780c */ /* 0x000fe40003f65270 */
[----:B------:R-:W-:-:S11]  /*0970*/  FSEL R10, R12, RZ, P2 ;  /* 0x000000ff0c0a7208 */ /* 0x000fd60001000000 */
[----:B------:R-:W-:Y:S05]  /*0980*/  @P3 BRA `(.L_x_10) ;  /* 0x0000000000183947 */ /* 0x000fea0003800000 */
[----:B------:R-:W-:-:S14]  /*0990*/  DSETP.NAN.AND P2, PT, R20, R20, PT ;  /* 0x000000141400722a */ /* 0x000fdc0003f48000 */
[----:B------:R-:W-:Y:S01]  /*09a0*/  @P2 DADD R10, R20, 2 ;  /* 0x40000000140a2429 */ /* 0x000fe20000000000 */
[----:B------:R-:W-:Y:S10]  /*09b0*/  @P2 BRA `(.L_x_10) ;  /* 0x00000000000c2947 */ /* 0x000ff40003800000 */
[----:B------:R-:W-:-:S14]  /*09c0*/  DSETP.NEU.AND P2, PT, |R20|, +INF , PT ;  /* 0x7ff000001400742a */ /* 0x000fdc0003f4d200 */
[----:B------:R-:W-:Y:S02]  /*09d0*/  @!P2 IMAD.MOV.U32 R10, RZ, RZ, 0x0 ;  /* 0x00000000ff0aa424 */ /* 0x000fe400078e00ff */
[----:B------:R-:W-:-:S07]  /*09e0*/  @!P2 IMAD.MOV.U32 R11, RZ, RZ, 0x7ff00000 ;  /* 0x7ff00000ff0ba424 */ /* 0x000fce00078e00ff */
.L_x_10:
[----:B------:R-:W-:Y:S05]  /*09f0*/  BSYNC.RECONVERGENT B1 ;  /* 0x0000000000017941 */ /* 0x000fea0003800200 */
.L_x_9:
[----:B------:R-:W-:Y:S01]  /*0a00*/  FSEL R42, R10, RZ, P0 ;  /* 0x000000ff0a2a7208 */ /* 0x000fe20000000000 */
[----:B------:R-:W0:Y:S01]  /*0a10*/  LDC.64 R20, c[0x0][0x3a0] ;  /* 0x0000e800ff147b82 */ /* 0x000e220000000a00 */
[----:B------:R-:W-:Y:S01]  /*0a20*/  FSEL R43, R11, 1.875, P0 ;  /* 0x3ff000000b2b7808 */ /* 0x000fe20000000000 */
[----:B------:R-:W-:Y:S05]  /*0a30*/  BSSY.RECONVERGENT B1, `(.L_x_11) ;  /* 0x000001b000017945 */ /* 0x000fea0003800200 */
[----:B------:R-:W-:Y:S01]  /*0a40*/  DADD R42, R18, R42 ;  /* 0x00000000122a7229 */ /* 0x000fe2000000002a */
[----:B------:R-:W-:Y:S02]  /*0a50*/  IMAD.MOV.U32 R18, RZ, RZ, 0x0 ;  /* 0x00000000ff127424 */ /* 0x000fe400078e00ff */
[----:B------:R-:W-:-:S03]  /*0a60*/  IMAD.MOV.U32 R19, RZ, RZ, 0x3fd80000 ;  /* 0x3fd80000ff137424 */ /* 0x000fc600078e00ff */
[----:B------:R-:W1:Y:S04]  /*0a70*/  MUFU.RSQ64H R11, R43 ;  /* 0x0000002b000b7308 */ /* 0x000e680000001c00 */
[----:B------:R-:W-:-:S04]  /*0a80*/  IADD3 R10, PT, PT, R43, -0x3500000, RZ ;  /* 0xfcb000002b0a7810 */ /* 0x000fc80007ffe0ff */
[----:B------:R-:W-:Y:S01]  /*0a90*/  ISETP.GE.U32.AND P0, PT, R10, 0x7ca00000, PT ;  /* 0x7ca000000a00780c */ /* 0x000fe20003f06070 */
[----:B0-----:R-:W-:Y:S01]  /*0aa0*/  IMAD.WIDE R20, R38, 0x8, R20 ;  /* 0x0000000826147825 */ /* 0x001fe200078e0214 */
[----:B-1----:R-:W-:-:S08]  /*0ab0*/  DMUL R12, R10, R10 ;  /* 0x0000000a0a0c7228 */ /* 0x002fd00000000000 */
[----:B------:R-:W-:-:S08]  /*0ac0*/  DFMA R12, R42, -R12, 1 ;  /* 0x3ff000002a0c742b */ /* 0x000fd0000000080c */
[----:B------:R-:W-:Y:S02]  /*0ad0*/  DFMA R18, R12, R18, 0.5 ;  /* 0x3fe000000c12742b */ /* 0x000fe40000000012 */
[----:B------:R-:W-:-:S08]  /*0ae0*/  DMUL R12, R10, R12 ;  /* 0x0000000c0a0c7228 */ /* 0x000fd00000000000 */
[----:B------:R-:W-:-:S08]  /*0af0*/  DFMA R32, R18, R12, R10 ;  /* 0x0000000c1220722b */ /* 0x000fd0000000000a */
[----:B------:R-:W-:Y:S02]  /*0b00*/  DMUL R36, R42, R32 ;  /* 0x000000202a247228 */ /* 0x000fe40000000000 */
[----:B------:R-:W-:Y:S02]  /*0b10*/  VIADD R13, R33, 0xfff00000 ;  /* 0xfff00000210d7836 */ /* 0x000fe40000000000 */
[----:B------:R-:W-:-:S04]  /*0b20*/  IMAD.MOV.U32 R12, RZ, RZ, R32 ;  /* 0x000000ffff0c7224 */ /* 0x000fc800078e0020 */
[----:B------:R-:W-:-:S08]  /*0b30*/  DFMA R18, R36, -R36, R42 ;  /* 0x800000242412722b */ /* 0x000fd0000000002a */
[----:B------:R-:W-:Y:S01]  /*0b40*/  DFMA R30, R18, R12, R36 ;  /* 0x0000000c121e722b */ /* 0x000fe20000000024 */
[----:B------:R-:W-:Y:S10]  /*0b50*/  @!P0 BRA `(.L_x_12) ;  /* 0x0000000000208947 */ /* 0x000ff40003800000 */
[----:B------:R-:W-:Y:S01]  /*0b60*/  IMAD.MOV.U32 R11, RZ, RZ, R43 ;  /* 0x000000ffff0b7224 */ /* 0x000fe200078e002b */
[----:B------:R-:W-:Y:S01]  /*0b70*/  MOV R7, R19 ;  /* 0x0000001300077202 */ /* 0x000fe20000000f00 */
[----:B------:R-:W-:Y:S01]  /*0b80*/  IMAD.MOV.U32 R12, RZ, RZ, R18 ;  /* 0x000000ffff0c7224 */ /* 0x000fe200078e0012 */
[----:B------:R-:W-:Y:S01]  /*0b90*/  MOV R40, 0xbc0 ;  /* 0x00000bc000287802 */ /* 0x000fe20000000f00 */
[----:B------:R-:W-:-:S07]  /*0ba0*/  IMAD.MOV.U32 R33, RZ, RZ, R13 ;  /* 0x000000ffff217224 */ /* 0x000fce00078e000d */
[----:B------:R-:W-:Y:S05]  /*0bb0*/  CALL.REL.NOINC `($__internal_1_$__cuda_sm20_dsqrt_rn_f64_mediumpath_v1) ;  /* 0x0000002000547944 */ /* 0x000fea0003c00000 */
[----:B------:R-:W-:Y:S02]  /*0bc0*/  IMAD.MOV.U32 R30, RZ, RZ, R32 ;  /* 0x000000ffff1e7224 */ /* 0x000fe400078e0020 */
[----:B------:R-:W-:-:S07]  /*0bd0*/  IMAD.MOV.U32 R31, RZ, RZ, R33 ;  /* 0x000000ffff1f7224 */ /* 0x000fce00078e0021 */
.L_x_12:
[----:B------:R-:W-:Y:S05]  /*0be0*/  BSYNC.RECONVERGENT B1 ;  /* 0x0000000000017941 */ /* 0x000fea0003800200 */
.L_x_11:
[----:B------:R0:W-:Y:S04]  /*0bf0*/  STG.E.64 desc[UR12][R22.64+0x18], R30 ;  /* 0x0000181e16007986 */ /* 0x0001e8000c101b0c */
[----:B------:R0:W-:Y:S04]  /*0c00*/  STG.E.64 desc[UR12][R16.64+0x18], R30 ;  /* 0x0000181e10007986 */ /* 0x0001e8000c101b0c */
[----:B------:R-:W2:Y:S04]  /*0c10*/  LDG.E.64 R10, desc[UR12][R26.64] ;  /* 0x0000000c1a0a7981 */ /* 0x000ea8000c1e1b00 */
[----:B------:R-:W3:Y:S04]  /*0c20*/  LDG.E.64 R18, desc[UR12][R22.64+0x18] ;  /* 0x0000180c16127981 */ /* 0x000ee8000c1e1b00 */
[----:B------:R-:W4:Y:S01]  /*0c30*/  LDG.E.64 R12, desc[UR12][R20.64+0x8] ;  /* 0x0000080c140c7981 */ /* 0x000f22000c1e1b00 */
[----:B------:R-:W-:Y:S01]  /*0c40*/  UMOV UR10, 0x616dd9f1 ;  /* 0x616dd9f1000a7882 */ /* 0x000fe20000000000 */
[----:B------:R-:W-:Y:S01]  /*0c50*/  UMOV UR11, 0x3dd25598 ;  /* 0x3dd25598000b7882 */ /* 0x000fe20000000000 */
[----:B------:R-:W-:Y:S01]  /*0c60*/  BSSY.RECONVERGENT B1, `(.L_x_13) ;  /* 0x000000a000017945 */ /* 0x000fe20003800200 */
[----:B------:R-:W-:Y:S01]  /*0c70*/  IMAD.MOV.U32 R7, RZ, RZ, 0x40000000 ;  /* 0x40000000ff077424 */ /* 0x000fe200078e00ff */
[----:B--2---:R-:W-:-:S02]  /*0c80*/  DMUL R10, R10, -UR10 ;  /* 0x8000000a0a0a7c28 */ /* 0x004fc40008000000 */
[----:B---3--:R-:W-:-:S06]  /*0c90*/  DADD R32, -RZ, |R18| ;  /* 0x00000000ff207229 */ /* 0x008fcc0000000512 */
[----:B----4-:R-:W-:-:S04]  /*0ca0*/  DMUL R10, R10, R12 ;  /* 0x0000000c0a0a7228 */ /* 0x010fc80000000000 */
[----:B------:R-:W-:-:S04]  /*0cb0*/  IMAD.MOV.U32 R12, RZ, RZ, R32 ;  /* 0x000000ffff0c7224 */ /* 0x000fc800078e0020 */
[----:B------:R-:W-:Y:S01]  /*0cc0*/  DMUL R14, R14, R10 ;  /* 0x0000000a0e0e7228 */ /* 0x000fe20000000000 */
[----:B------:R-:W-:Y:S01]  /*0cd0*/  IMAD.MOV.U32 R9, RZ, RZ, R33 ;  /* 0x000000ffff097224 */ /* 0x000fe200078e0021 */
[----:B0-----:R-:W-:-:S09]  /*0ce0*/  MOV R10, 0xd00 ;  /* 0x00000d00000a7802 */ /* 0x001fd20000000f00 */
[----:B------:R-:W-:Y:S05]  /*0cf0*/  CALL.REL.NOINC `($_Z4CalcPdS_S_S_S_S_S_S_$__internal_accurate_pow) ;  /* 0x0000002000b07944 */ /* 0x000fea0003c00000 */
[----:B------:R-:W-:Y:S05]  /*0d00*/  BSYNC.RECONVERGENT B1 ;  /* 0x0000000000017941 */ /* 0x000fea0003800200 */
.L_x_13:
[C---:B------:R-:W-:Y:S01]  /*0d10*/  DADD R10, R18.reuse, 2 ;  /* 0x40000000120a7429 */ /* 0x040fe20000000000 */
[----:B------:R-:W-:Y:S01]  /*0d20*/  BSSY.RECONVERGENT B1, `(.L_x_14) ;  /* 0x000000d000017945 */ /* 0x000fe20003800200 */
[----:B------:R-:W-:-:S06]  /*0d30*/  DSETP.NEU.AND P0, PT, R18, RZ, PT ;  /* 0x000000ff1200722a */ /* 0x000fcc0003f0d000 */
[----:B------:R-:W-:Y:S02]  /*0d40*/  FSEL R42, R12, RZ, P0 ;  /* 0x000000ff0c2a7208 */ /* 0x000fe40000000000 */
[----:B------:R-:W-:Y:S02]  /*0d50*/  LOP3.LUT R10, R11, 0x7ff00000, RZ, 0xc0, !PT ;  /* 0x7ff000000b0a7812 */ /* 0x000fe400078ec0ff */
[----:B------:R-:W-:Y:S02]  /*0d60*/  FSEL R43, R7, RZ, P0 ;  /* 0x000000ff072b7208 */ /* 0x000fe40000000000 */
[----:B------:R-:W-:-:S13]  /*0d70*/  ISETP.NE.AND P2, PT, R10, 0x7ff00000, PT ;  /* 0x7ff000000a00780c */ /* 0x000fda0003f45270 */
[----:B------:R-:W-:Y:S05]  /*0d80*/  @P2 BRA `(.L_x_15) ;  /* 0x0000000000182947 */ /* 0x000fea0003800000 */
[----:B------:R-:W-:-:S14]  /*0d90*/  DSETP.NAN.AND P0, PT, R18, R18, PT ;  /* 0x000000121200722a */ /* 0x000fdc0003f08000 */
[----:B------:R-:W-:Y:S01]  /*0da0*/  @P0 DADD R42, R18, 2 ;  /* 0x40000000122a0429 */ /* 0x000fe20000000000 */
[----:B------:R-:W-:Y:S10]  /*0db0*/  @P0 BRA `(.L_x_15) ;  /* 0x00000000000c0947 */ /* 0x000ff40003800000 */
[----:B------:R-:W-:-:S14]  /*0dc0*/  DSETP.NEU.AND P0, PT, |R18|, +INF , PT ;  /* 0x7ff000001200742a */ /* 0x000fdc0003f0d200 */
[----:B------:R-:W-:Y:S01]  /*0dd0*/  @!P0 MOV R42, 0x0 ;  /* 0x00000000002a8802 */ /* 0x000fe20000000f00 */
[----:B------:R-:W-:-:S07]  /*0de0*/  @!P0 IMAD.MOV.U32 R43, RZ, RZ, 0x7ff00000 ;  /* 0x7ff00000ff2b8424 */ /* 0x000fce00078e00ff */
.L_x_15:
[----:B------:R-:W-:Y:S05]  /*0df0*/  BSYNC.RECONVERGENT B1 ;  /* 0x0000000000017941 */ /* 0x000fea0003800200 */
.L_x_14:
[----:B------:R-:W0:Y:S01]  /*0e00*/  MUFU.RSQ64H R11, R43 ;  /* 0x0000002b000b7308 */ /* 0x000e220000001c00 */
[----:B------:R-:W-:Y:S01]  /*0e10*/  VIADD R10, R43, 0xfcb00000 ;  /* 0xfcb000002b0a7836 */ /* 0x000fe20000000000 */
[----:B------:R-:W-:Y:S01]  /*0e20*/  BSSY.RECONVERGENT B1, `(.L_x_16) ;  /* 0x0000018000017945 */ /* 0x000fe20003800200 */
[----:B------:R-:W-:Y:S01]  /*0e30*/  IMAD.MOV.U32 R16, RZ, RZ, 0x0 ;  /* 0x00000000ff107424 */ /* 0x000fe200078e00ff */
[----:B------:R-:W-:Y:S01]  /*0e40*/  DSETP.NEU.AND P0, PT, R18, 1, PT ;  /* 0x3ff000001200742a */ /* 0x000fe20003f0d000 */
[----:B------:R-:W-:Y:S01]  /*0e50*/  IMAD.MOV.U32 R17, RZ, RZ, 0x3fd80000 ;  /* 0x3fd80000ff117424 */ /* 0x000fe200078e00ff */
[----:B------:R-:W-:Y:S01]  /*0e60*/  ISETP.GE.U32.AND P2, PT, R10, 0x7ca00000, PT ;  /* 0x7ca000000a00780c */ /* 0x000fe20003f46070 */
[----:B0-----:R-:W-:-:S08]  /*0e70*/  DMUL R12, R10, R10 ;  /* 0x0000000a0a0c7228 */ /* 0x001fd00000000000 */
[----:B------:R-:W-:-:S08]  /*0e80*/  DFMA R12, -R12, R42, 1 ;  /* 0x3ff000000c0c742b */ /* 0x000fd0000000012a */
        /* <DEDUP_REMOVED lines=9> */
[----:B------:R-:W-:Y:S01]  /*0f20*/  MOV R11, R43 ;  /* 0x0000002b000b7202 */ /* 0x000fe20000000f00 */
[----:B------:R-:W-:Y:S01]  /*0f30*/  IMAD.MOV.U32 R12, RZ, RZ, R30 ;  /* 0x000000ffff0c7224 */ /* 0x000fe200078e001e */
[----:B------:R-:W-:Y:S01]  /*0f40*/  MOV R40, 0xf80 ;  /* 0x00000f8000287802 */ /* 0x000fe20000000f00 */
[----:B------:R-:W-:Y:S02]  /*0f50*/  IMAD.MOV.U32 R7, RZ, RZ, R31 ;  /* 0x000000ffff077224 */ /* 0x000fe400078e001f */
[----:B------:R-:W-:-:S07]  /*0f60*/  IMAD.MOV.U32 R33, RZ, RZ, R13 ;  /* 0x000000ffff217224 */ /* 0x000fce00078e000d */
[----:B------:R-:W-:Y:S05]  /*0f70*/  CALL.REL.NOINC `($__internal_1_$__cuda_sm20_dsqrt_rn_f64_mediumpath_v1) ;  /* 0x0000001c00647944 */ /* 0x000fea0003c00000 */
[----:B------:R-:W-:Y:S02]  /*0f80*/  IMAD.MOV.U32 R16, RZ, RZ, R32 ;  /* 0x000000ffff107224 */ /* 0x000fe400078e0020 */
[----:B------:R-:W-:-:S07]  /*0f90*/  IMAD.MOV.U32 R17, RZ, RZ, R33 ;  /* 0x000000ffff117224 */ /* 0x000fce00078e0021 */
.L_x_17:
[----:B------:R-:W-:Y:S05]  /*0fa0*/  BSYNC.RECONVERGENT B1 ;  /* 0x0000000000017941 */ /* 0x000fea0003800200 */
.L_x_16:
[----:B------:R-:W-:Y:S01]  /*0fb0*/  FSEL R16, R16, RZ, P0 ;  /* 0x000000ff10107208 */ /* 0x000fe20000000000 */
[----:B------:R-:W-:Y:S01]  /*0fc0*/  BSSY.RECONVERGENT B1, `(.L_x_18) ;  /* 0x0000008000017945 */ /* 0x000fe20003800200 */
[----:B------:R-:W-:Y:S01]  /*0fd0*/  FSEL R17, R17, 1.875, P0 ;  /* 0x3ff0000011117808 */ /* 0x000fe20000000000 */
[----:B------:R-:W-:Y:S01]  /*0fe0*/  IMAD.MOV.U32 R7, RZ, RZ, 0x40080000 ;  /* 0x40080000ff077424 */ /* 0x000fe200078e00ff */
[----:B------:R-:W-:-:S04]  /*0ff0*/  MOV R10, 0x1040 ;  /* 0x00001040000a7802 */ /* 0x000fc80000000f00 */
[----:B------:R-:W-:-:S08]  /*1000*/  DADD R16, R28, R16 ;  /* 0x000000001c107229 */ /* 0x000fd00000000010 */
[----:B------:R-:W-:-:S10]  /*1010*/  DADD R12, -RZ, |R16| ;  /* 0x00000000ff0c7229 */ /* 0x000fd40000000510 */
[----:B------:R-:W-:-:S07]  /*1020*/  MOV R9, R13 ;  /* 0x0000000d00097202 */ /* 0x000fce0000000f00 */
[----:B------:R-:W-:Y:S05]  /*1030*/  CALL.REL.NOINC `($_Z4CalcPdS_S_S_S_S_S_S_$__internal_accurate_pow) ;  /* 0x0000001c00e07944 */ /* 0x000fea0003c00000 */
[----:B------:R-:W-:Y:S05]  /*1040*/  BSYNC.RECONVERGENT B1 ;  /* 0x0000000000017941 */ /* 0x000fea0003800200 */
.L_x_18:
[C---:B------:R-:W-:Y:S01]  /*1050*/  DADD R10, R16.reuse, 3 ;  /* 0x40080000100a7429 */ /* 0x040fe20000000000 */
[----:B------:R-:W-:Y:S01]  /*1060*/  IMAD.MOV.U32 R13, RZ, RZ, R7 ;  /* 0x000000ffff0d7224 */ /* 0x000fe200078e0007 */
[----:B------:R-:W-:Y:S01]  /*1070*/  ISETP.GE.AND P0, PT, R17, RZ, PT ;  /* 0x000000ff1100720c */ /* 0x000fe20003f06270 */
[C---:B------:R-:W-:Y:S01]  /*1080*/  DSETP.NEU.AND P3, PT, R16.reuse, RZ, PT ;  /* 0x000000ff1000722a */ /* 0x040fe20003f6d000 */
[----:B------:R-:W-:Y:S01]  /*1090*/  BSSY.RECONVERGENT B1, `(.L_x_19) ;  /* 0x0000011000017945 */ /* 0x000fe20003800200 */
[----:B------:R-:W-:Y:S02]  /*10a0*/  DSETP.NEU.AND P2, PT, R16, 1, PT ;  /* 0x3ff000001000742a */ /* 0x000fe40003f4d000 */
[----:B------:R-:W-:-:S03]  /*10b0*/  DADD R18, -RZ, -R12 ;  /* 0x00000000ff127229 */ /* 0x000fc6000000090c */
[----:B------:R-:W-:-:S04]  /*10c0*/  LOP3.LUT R10, R11, 0x7ff00000, RZ, 0xc0, !PT ;  /* 0x7ff000000b0a7812 */ /* 0x000fc800078ec0ff */
[----:B------:R-:W-:-:S03]  /*10d0*/  ISETP.NE.AND P4, PT, R10, 0x7ff00000, PT ;  /* 0x7ff000000a00780c */ /* 0x000fc60003f85270 */
[----:B------:R-:W-:Y:S02]  /*10e0*/  FSEL R11, R18, R12, !P0 ;  /* 0x0000000c120b7208 */ /* 0x000fe40004000000 */
[----:B------:R-:W-:Y:S02]  /*10f0*/  FSEL R19, R19, R7, !P0 ;  /* 0x0000000713137208 */ /* 0x000fe40004000000 */
[----:B------:R-:W-:Y:S02]  /*1100*/  FSEL R10, R11, RZ, P3 ;  /* 0x000000ff0b0a7208 */ /* 0x000fe40001800000 */
[----:B------:R-:W-:-:S04]  /*1110*/  FSEL R11, R17, R19, !P3 ;  /* 0x00000013110b7208 */ /* 0x000fc80005800000 */
[----:B------:R-:W-:Y:S05]  /*1120*/  @P4 BRA `(.L_x_20) ;  /* 0x00000000001c4947 */ /* 0x000fea0003800000 */
[----:B------:R-:W-:-:S14]  /*1130*/  DSETP.NAN.AND P3, PT, R16, R16, PT ;  /* 0x000000101000722a */ /* 0x000fdc0003f68000 */
[----:B------:R-:W-:Y:S01]  /*1140*/  @P3 DADD R10, R16, 3 ;  /* 0x40080000100a3429 */ /* 0x000fe20000000000 */
[----:B------:R-:W-:Y:S10]  /*1150*/  @P3 BRA `(.L_x_20) ;  /* 0x0000000000103947 */ /* 0x000ff40003800000 */
[----:B------:R-:W-:-:S14]  /*1160*/  DSETP.NEU.AND P3, PT, |R16|, +INF , PT ;  /* 0x7ff000001000742a */ /* 0x000fdc0003f6d200 */
[----:B------:R-:W-:Y:S02]  /*1170*/  @!P3 IMAD.MOV.U32 R7, RZ, RZ, -0x100000 ;  /* 0xfff00000ff07b424 */ /* 0x000fe400078e00ff */
[----:B------:R-:W-:-:S03]  /*1180*/  @!P3 IMAD.MOV.U32 R10, RZ, RZ, RZ ;  /* 0x000000ffff0ab224 */ /* 0x000fc600078e00ff */
[----:B------:R-:W-:-:S07]  /*1190*/  @!P3 SEL R11, R7, 0x7ff00000, !P0 ;  /* 0x7ff00000070bb807 */ /* 0x000fce0004000000 */
.L_x_20:
[----:B------:R-:W-:Y:S05]  /*11a0*/  BSYNC.RECONVERGENT B1 ;  /* 0x0000000000017941 */ /* 0x000fea0003800200 */
.L_x_19:
[----:B------:R-:W-:Y:S01]  /*11b0*/  FSEL R13, R11, 1.875, P2 ;  /* 0x3ff000000b0d7808 */ /* 0x000fe20001000000 */
[----:B------:R-:W-:Y:S01]  /*11c0*/  BSSY.RECONVERGENT B1, `(.L_x_21) ;  /* 0x000001b000017945 */ /* 0x000fe20003800200 */
[----:B------:R-:W-:Y:S01]  /*11d0*/  FSEL R12, R10, RZ, P2 ;  /* 0x000000ff0a0c7208 */ /* 0x000fe20001000000 */
[----:B------:R-:W-:Y:S01]  /*11e0*/  IMAD.MOV.U32 R10, RZ, RZ, 0x1 ;  /* 0x00000001ff0a7424 */ /* 0x000fe200078e00ff */
[----:B------:R-:W0:Y:S01]  /*11f0*/  MUFU.RCP64H R11, R13 ;  /* 0x0000000d000b7308 */ /* 0x000e220000001800 */
[----:B------:R-:W-:-:S04]  /*1200*/  FSETP.GEU.AND P2, PT, |R15|, 6.5827683646048100446e-37, PT ;  /* 0x036000000f00780b */ /* 0x000fc80003f4e200 */
[----:B0-----:R-:W-:-:S08]  /*1210*/  DFMA R16, -R12, R10, 1 ;  /* 0x3ff000000c10742b */ /* 0x001fd0000000010a */
[----:B------:R-:W-:-:S08]  /*1220*/  DFMA R16, R16, R16, R16 ;  /* 0x000000101010722b */ /* 0x000fd00000000010 */
[----:B------:R-:W-:-:S08]  /*1230*/  DFMA R16, R10, R16, R10 ;  /* 0x000000100a10722b */ /* 0x000fd0000000000a */
[----:B------:R-:W-:-:S08]  /*1240*/  DFMA R10, -R12, R16, 1 ;  /* 0x3ff000000c0a742b */ /* 0x000fd00000000110 */
[----:B------:R-:W-:-:S08]  /*1250*/  DFMA R10, R16, R10, R16 ;  /* 0x0000000a100a722b */ /* 0x000fd00000000010 */
[----:B------:R-:W-:-:S08]  /*1260*/  DMUL R16, R14, R10 ;  /* 0x0000000a0e107228 */ /* 0x000fd00000000000 */
[----:B------:R-:W-:-:S08]  /*1270*/  DFMA R18, -R12, R16, R14 ;  /* 0x000000100c12722b */ /* 0x000fd0000000010e */
[----:B------:R-:W-:Y:S01]  /*1280*/  DFMA R10, R10, R18, R16 ;  /* 0x000000120a0a722b */ /* 0x000fe20000000010 */
[----:B------:R-:W-:Y:S02]  /*1290*/  IMAD.U32 R18, RZ, RZ, UR7 ;  /* 0x00000007ff127e24 */ /* 0x000fe4000f8e00ff */
[----:B------:R-:W-:Y:S02]  /*12a0*/  IMAD.U32 R19, RZ, RZ, UR8 ;  /* 0x00000008ff137e24 */ /* 0x000fe4000f8e00ff */
[----:B------:R-:W-:-:S05]  /*12b0*/  IMAD.WIDE R18, R38, 0x8, R18 ;  /* 0x0000000826127825 */ /* 0x000fca00078e0212 */
[----:B------:R-:W-:-:S05]  /*12c0*/  FFMA R7, RZ, R13, R11 ;  /* 0x0000000dff077223 */ /* 0x000fca000000000b */
[----:B------:R-:W-:-:S13]  /*12d0*/  FSETP.GT.AND P0, PT, |R7|, 1.469367938527859385e-39, PT ;  /* 0x001000000700780b */ /* 0x000fda0003f04200 */
[----:B------:R-:W-:Y:S05]  /*12e0*/  @P0 BRA P2, `(.L_x_22) ;  /* 0x0000000000200947 */ /* 0x000fea0001000000 */
[----:B------:R-:W-:Y:S01]  /*12f0*/  MOV R34, R14 ;  /* 0x0000000e00227202 */ /* 0x000fe20000000f00 */
[----:B------:R-:W-:Y:S01]  /*1300*/  IMAD.MOV.U32 R35, RZ, RZ, R15 ;  /* 0x000000ffff237224 */ /* 0x000fe200078e000f */
[----:B------:R-:W-:Y:S01]  /*1310*/  MOV R10, 0x1350 ;  /* 0x00001350000a7802 */ /* 0x000fe20000000f00 */
[----:B------:R-:W-:Y:S02]  /*1320*/  IMAD.MOV.U32 R30, RZ, RZ, R12 ;  /* 0x000000ffff1e7224 */ /* 0x000fe400078e000c */
[----:B------:R-:W-:-:S07]  /*1330*/  IMAD.MOV.U32 R31, RZ, RZ, R13 ;  /* 0x000000ffff1f7224 */ /* 0x000fce00078e000d */
[----:B------:R-:W-:Y:S05]  /*1340*/  CALL.REL.NOINC `($__internal_0_$__cuda_sm20_div_rn_f64_full) ;  /* 0x0000001400087944 */ /* 0x000fea0003c00000 */
[----:B------:R-:W-:Y:S02]  /*1350*/  IMAD.MOV.U32 R10, RZ, RZ, R40 ;  /* 0x000000ffff0a7224 */ /* 0x000fe400078e0028 */
[----:B------:R-:W-:-:S07]  /*1360*/  IMAD.MOV.U32 R11, RZ, RZ, R41 ;  /* 0x000000ffff0b7224 */ /* 0x000fce00078e0029 */
.L_x_22:
[----:B------:R-:W-:Y:S05]  /*1370*/  BSYNC.RECONVERGENT B1 ;  /* 0x0000000000017941 */ /* 0x000fea0003800200 */
.L_x_21:
[----:B------:R-:W0:Y:S01]  /*1380*/  LDC.64 R14, c[0x0][0x3b0] ;  /* 0x0000ec00ff0e7b82 */ /* 0x000e220000000a00 */
[----:B------:R-:W-:Y:S01]  /*1390*/  VIADD R5, R5, 0x3 ;  /* 0x0000000305057836 */ /* 0x000fe20000000000 */
[----:B------:R-:W-:Y:S01]  /*13a0*/  IADD3 R0, PT, PT, R0, 0x5dc, RZ ;  /* 0x000005dc00007810 */ /* 0x000fe20007ffe0ff */
[----:B------:R-:W-:Y:S02]  /*13b0*/  DADD R36, -RZ, -R10 ;  /* 0x00000000ff247229 */ /* 0x000fe4000000090a */
[----:B0-----:R-:W-:-:S04]  /*13c0*/  IMAD.WIDE R16, R5, 0x8, R14 ;  /* 0x0000000805107825 */ /* 0x001fc800078e020e */
[----:B------:R-:W-:Y:S01]  /*13d0*/  IMAD.WIDE R14, R0, 0x8, R14 ;  /* 0x00000008000e7825 */ /* 0x000fe200078e020e */
[----:B------:R0:W-:Y:S04]  /*13e0*/  STG.E.64 desc[UR12][R16.64], R10 ;  /* 0x0000000a10007986 */ /* 0x0001e8000c101b0c */
[----:B------:R1:W-:Y:S04]  /*13f0*/  STG.E.64 desc[UR12][R14.64], R36 ;  /* 0x000000240e007986 */ /* 0x0003e8000c101b0c */
[----:B------:R-:W2:Y:S04]  /*1400*/  LDG.E.64 R12, desc[UR12][R24.64] ;  /* 0x0000000c180c7981 */ /* 0x000ea8000c1e1b00 */
[----:B------:R-:W2:Y:S02]  /*1410*/  LDG.E.64 R30, desc[UR12][R16.64] ;  /* 0x0000000c101e7981 */ /* 0x000ea4000c1e1b00 */
[----:B--2---:R-:W-:-:S07]  /*1420*/  DADD R12, R12, R30 ;  /* 0x000000000c0c7229 */ /* 0x004fce000000001e */
[----:B------:R2:W-:Y:S04]  /*1430*/  STG.E.64 desc[UR12][R24.64], R12 ;  /* 0x0000000c18007986 */ /* 0x0005e8000c101b0c */
[----:B------:R-:W3:Y:S04]  /*1440*/  LDG.E.64 R30, desc[UR12][R18.64] ;  /* 0x0000000c121e7981 */ /* 0x000ee8000c1e1b00 */
[----:B------:R-:W3:Y:S02]  /*1450*/  LDG.E.64 R32, desc[UR12][R14.64] ;  /* 0x0000000c0e207981 */ /* 0x000ee4000c1e1b00 */
[----:B---3--:R-:W-:-:S07]  /*1460*/  DADD R32, R30, R32 ;  /* 0x000000001e207229 */ /* 0x008fce0000000020 */
[----:B------:R3:W-:Y:S04]  /*1470*/  STG.E.64 desc[UR12][R18.64], R32 ;  /* 0x0000002012007986 */ /* 0x0007e8000c101b0c */
[----:B------:R-:W4:Y:S04]  /*1480*/  LDG.E.64 R30, desc[UR12][R26.64] ;  /* 0x0000000c1a1e7981 */ /* 0x000f28000c1e1b00 */
[----:B------:R-:W2:Y:S04]  /*1490*/  LDG.E.64 R34, desc[UR12][R22.64+0x18] ;  /* 0x0000180c16227981 */ /* 0x000ea8000c1e1b00 */
[----:B0-----:R-:W5:Y:S04]  /*14a0*/  LDG.E.64 R10, desc[UR12][R20.64+0x8] ;  /* 0x0000080c140a7981 */ /* 0x001f68000c1e1b00 */
[----:B-1----:R-:W3:Y:S01]  /*14b0*/  LDG.E.64 R36, desc[UR12][R22.64+0x8] ;  /* 0x0000080c16247981 */ /* 0x002ee2000c1e1b00 */
[----:B------:R-:W-:Y:S01]  /*14c0*/  UMOV UR10, 0x616dd9f1 ;  /* 0x616dd9f1000a7882 */ /* 0x000fe20000000000 */
[----:B------:R-:W-:Y:S01]  /*14d0*/  UMOV UR11, 0x3dd25598 ;  /* 0x3dd25598000b7882 */ /* 0x000fe20000000000 */
[----:B------:R-:W-:Y:S01]  /*14e0*/  BSSY.RECONVERGENT B1, `(.L_x_23) ;  /* 0x0000009000017945 */ /* 0x000fe20003800200 */
[----:B------:R-:W-:Y:S01]  /*14f0*/  IMAD.MOV.U32 R7, RZ, RZ, 0x40000000 ;  /* 0x40000000ff077424 */ /* 0x000fe200078e00ff */
[----:B----4-:R-:W-:-:S02]  /*1500*/  DMUL R30, R30, -UR10 ;  /* 0x8000000a1e1e7c28 */ /* 0x010fc40008000000 */
[----:B--2---:R-:W-:-:S06]  /*1510*/  DADD R12, -RZ, |R34| ;  /* 0x00000000ff0c7229 */ /* 0x004fcc0000000522 */
[----:B-----5:R-:W-:Y:S01]  /*1520*/  DMUL R30, R30, R10 ;  /* 0x0000000a1e1e7228 */ /* 0x020fe20000000000 */
[----:B------:R-:W-:-:S03]  /*1530*/  MOV R10, 0x1570 ;  /* 0x00001570000a7802 */ /* 0x000fc60000000f00 */
[----:B------:R-:W-:-:S04]  /*1540*/  IMAD.MOV.U32 R9, RZ, RZ, R13 ;  /* 0x000000ffff097224 */ /* 0x000fc800078e000d */
[----:B---3--:R-:W-:-:S11]  /*1550*/  DMUL R30, R30, R36 ;  /* 0x000000241e1e7228 */ /* 0x008fd60000000000 */
[----:B------:R-:W-:Y:S05]  /*1560*/  CALL.REL.NOINC `($_Z4CalcPdS_S_S_S_S_S_S_$__internal_accurate_pow) ;  /* 0x0000001800947944 */ /* 0x000fea0003c00000 */
[----:B------:R-:W-:Y:S05]  /*1570*/  BSYNC.RECONVERGENT B1 ;  /* 0x0000000000017941 */ /* 0x000fea0003800200 */
.L_x_23:
        /* <DEDUP_REMOVED lines=15> */
.L_x_25:
[----:B------:R-:W-:Y:S05]  /*1670*/  BSYNC.RECONVERGENT B1 ;  /* 0x0000000000017941 */ /* 0x000fea0003800200 */
.L_x_24:
[----:B------:R-:W-:Y:S01]  /*1680*/  FSEL R34, R10, RZ, P0 ;  /* 0x000000ff0a227208 */ /* 0x000fe20000000000 */
[----:B------:R-:W-:Y:S01]  /*1690*/  IMAD.MOV.U32 R32, RZ, RZ, 0x0 ;  /* 0x00000000ff207424 */ /* 0x000fe200078e00ff */
[----:B------:R-:W-:Y:S01]  /*16a0*/  FSEL R35, R11, 1.875, P0 ;  /* 0x3ff000000b237808 */ /* 0x000fe20000000000 */
[----:B------:R-:W-:Y:S01]  /*16b0*/  BSSY.RECONVERGENT B1, `(.L_x_26) ;  /* 0x000001c000017945 */ /* 0x000fe20003800200 */
[----:B------:R-:W-:-:S04]  /*16c0*/  MOV R33, 0x3fd80000 ;  /* 0x3fd8000000217802 */ /* 0x000fc80000000f00 */
[----:B------:R-:W-:-:S06]  /*16d0*/  DADD R34, R28, R34 ;  /* 0x000000001c227229 */ /* 0x000fcc0000000022 */
[----:B------:R-:W0:Y:S04]  /*16e0*/  MUFU.RSQ64H R11, R35 ;  /* 0x00000023000b7308 */ /* 0x000e280000001c00 */
[----:B------:R-:W-:-:S05]  /*16f0*/  VIADD R10, R35, 0xfcb00000 ;  /* 0xfcb00000230a7836 */ /* 0x000fca0000000000 */
[----:B------:R-:W-:Y:S01]  /*1700*/  ISETP.GE.U32.AND P0, PT, R10, 0x7ca00000, PT ;  /* 0x7ca000000a00780c */ /* 0x000fe20003f06070 */
[----:B0-----:R-:W-:-:S08]  /*1710*/  DMUL R12, R10, R10 ;  /* 0x0000000a0a0c7228 */ /* 0x001fd00000000000 */
        /* <DEDUP_REMOVED lines=14> */
[----:B------:R-:W-:Y:S02]  /*1800*/  IMAD.MOV.U32 R7, RZ, RZ, R43 ;  /* 0x000000ffff077224 */ /* 0x000fe400078e002b */
[----:B------:R-:W-:Y:S02]  /*1810*/  IMAD.MOV.U32 R37, RZ, RZ, R41 ;  /* 0x000000ffff257224 */ /* 0x000fe400078e0029 */
[----:B------:R-:W-:Y:S02]  /*1820*/  IMAD.MOV.U32 R42, RZ, RZ, R34 ;  /* 0x000000ffff2a7224 */ /* 0x000fe400078e0022 */
[----:B------:R-:W-:-:S07]  /*1830*/  IMAD.MOV.U32 R11, RZ, RZ, R35 ;  /* 0x000000ffff0b7224 */ /* 0x000fce00078e0023 */
[----:B------:R-:W-:Y:S05]  /*1840*/  CALL.REL.NOINC `($__internal_1_$__cuda_sm20_dsqrt_rn_f64_mediumpath_v1) ;  /* 0x0000001400307944 */ /* 0x000fea0003c00000 */
[----:B------:R-:W-:Y:S02]  /*1850*/  IMAD.MOV.U32 R36, RZ, RZ, R32 ;  /* 0x000000ffff247224 */ /* 0x000fe400078e0020 */
[----:B------:R-:W-:-:S07]  /*1860*/  IMAD.MOV.U32 R37, RZ, RZ, R33 ;  /* 0x000000ffff257224 */ /* 0x000fce00078e0021 */
.L_x_27:
[----:B------:R-:W-:Y:S05]  /*1870*/  BSYNC.RECONVERGENT B1 ;  /* 0x0000000000017941 */ /* 0x000fea0003800200 */
.L_x_26:
[----:B------:R-:W-:Y:S01]  /*1880*/  DADD R12, -RZ, |R36| ;  /* 0x00000000ff0c7229 */ /* 0x000fe20000000524 */
[----:B------:R-:W-:Y:S01]  /*1890*/  BSSY.RECONVERGENT B1, `(.L_x_28) ;  /* 0x0000005000017945 */ /* 0x000fe20003800200 */
[----:B------:R-:W-:Y:S01]  /*18a0*/  IMAD.MOV.U32 R7, RZ, RZ, 0x40080000 ;  /* 0x40080000ff077424 */ /* 0x000fe200078e00ff */
[----:B------:R-:W-:-:S07]  /*18b0*/  MOV R10, 0x18e0 ;  /* 0x000018e0000a7802 */ /* 0x000fce0000000f00 */
[----:B------:R-:W-:-:S07]  /*18c0*/  IMAD.MOV.U32 R9, RZ, RZ, R13 ;  /* 0x000000ffff097224 */ /* 0x000fce00078e000d */
[----:B------:R-:W-:Y:S05]  /*18d0*/  CALL.REL.NOINC `($_Z4CalcPdS_S_S_S_S_S_S_$__internal_accurate_pow) ;  /* 0x0000001400b87944 */ /* 0x000fea0003c00000 */
[----:B------:R-:W-:Y:S05]  /*18e0*/  BSYNC.RECONVERGENT B1 ;  /* 0x0000000000017941 */ /* 0x000fea0003800200 */
.L_x_28:
[----:B------:R-:W-:Y:S01]  /*18f0*/  DADD R10, R36, 3 ;  /* 0x40080000240a7429 */ /* 0x000fe20000000000 */
[----:B------:R-:W-:Y:S01]  /*1900*/  MOV R13, R7 ;  /* 0x00000007000d7202 */ /* 0x000fe20000000f00 */
[----:B------:R-:W-:Y:S01]  /*1910*/  DSETP.NEU.AND P3, PT, R34, RZ, PT ;  /* 0x000000ff2200722a */ /* 0x000fe20003f6d000 */
[----:B------:R-:W-:Y:S01]  /*1920*/  ISETP.GE.AND P0, PT, R37, RZ, PT ;  /* 0x000000ff2500720c */ /* 0x000fe20003f06270 */
        /* <DEDUP_REMOVED lines=10> */
[----:B------:R-:W-:-:S14]  /*19d0*/  DSETP.GE.AND P3, PT, R34, RZ, PT ;  /* 0x000000ff2200722a */ /* 0x000fdc0003f66000 */
[----:B------:R-:W-:Y:S01]  /*19e0*/  @!P3 DADD R10, R36, 3 ;  /* 0x40080000240ab429 */ /* 0x000fe20000000000 */
[----:B------:R-:W-:Y:S10]  /*19f0*/  @!P3 BRA `(.L_x_30) ;  /* 0x000000000010b947 */ /* 0x000ff40003800000 */
[----:B------:R-:W-:-:S14]  /*1a00*/  DSETP.NEU.AND P3, PT, |R36|, +INF , PT ;  /* 0x7ff000002400742a */ /* 0x000fdc0003f6d200 */
[----:B------:R-:W-:Y:S02]  /*1a10*/  @!P3 IMAD.MOV.U32 R7, RZ, RZ, -0x100000 ;  /* 0xfff00000ff07b424 */ /* 0x000fe400078e00ff */
[----:B------:R-:W-:-:S03]  /*1a20*/  @!P3 IMAD.MOV.U32 R10, RZ, RZ, RZ ;  /* 0x000000ffff0ab224 */ /* 0x000fc600078e00ff */
[----:B------:R-:W-:-:S07]  /*1a30*/  @!P3 SEL R11, R7, 0x7ff00000, !P0 ;  /* 0x7ff00000070bb807 */ /* 0x000fce0004000000 */
.L_x_30:
[----:B------:R-:W-:Y:S05]  /*1a40*/  BSYNC.RECONVERGENT B1 ;  /* 0x0000000000017941 */ /* 0x000fea0003800200 */
.L_x_29:
        /* <DEDUP_REMOVED lines=20> */
[----:B------:R-:W-:Y:S01]  /*1b90*/  IMAD.MOV.U32 R34, RZ, RZ, R30 ;  /* 0x000000ffff227224 */ /* 0x000fe200078e001e */
[----:B------:R-:W-:Y:S01]  /*1ba0*/  MOV R35, R31 ;  /* 0x0000001f00237202 */ /* 0x000fe20000000f00 */
[----:B------:R-:W-:Y:S01]  /*1bb0*/  IMAD.MOV.U32 R30, RZ, RZ, R12 ;  /* 0x000000ffff1e7224 */ /* 0x000fe200078e000c */
[----:B------:R-:W-:Y:S01]  /*1bc0*/  MOV R10, 0x1bf0 ;  /* 0x00001bf0000a7802 */ /* 0x000fe20000000f00 */
[----:B------:R-:W-:-:S07]  /*1bd0*/  IMAD.MOV.U32 R31, RZ, RZ, R13 ;  /* 0x000000ffff1f7224 */ /* 0x000fce00078e000d */
[----:B------:R-:W-:Y:S05]  /*1be0*/  CALL.REL.NOINC `($__internal_0_$__cuda_sm20_div_rn_f64_full) ;  /* 0x0000000800e07944 */ /* 0x000fea0003c00000 */
[----:B------:R-:W-:Y:S02]  /*1bf0*/  IMAD.MOV.U32 R10, RZ, RZ, R40 ;  /* 0x000000ffff0a7224 */ /* 0x000fe400078e0028 */
[----:B------:R-:W-:-:S07]  /*1c00*/  IMAD.MOV.U32 R11, RZ, RZ, R41 ;  /* 0x000000ffff0b7224 */ /* 0x000fce00078e0029 */
.L_x_32:
[----:B------:R-:W-:Y:S05]  /*1c10*/  BSYNC.RECONVERGENT B1 ;  /* 0x0000000000017941 */ /* 0x000fea0003800200 */
.L_x_31:
[----:B------:R-:W0:Y:S01]  /*1c20*/  LDC.64 R12, c[0x0][0x388] ;  /* 0x0000e200ff0c7b82 */ /* 0x000e220000000a00 */
[----:B------:R-:W-:Y:S01]  /*1c30*/  DADD R40, -RZ, -R10 ;  /* 0x00000000ff287229 */ /* 0x000fe2000000090a */
[----:B------:R1:W-:Y:S06]  /*1c40*/  STG.E.64 desc[UR12][R16.64+0x8], R10 ;  /* 0x0000080a10007986 */ /* 0x0003ec000c101b0c */
[----:B------:R2:W-:Y:S04]  /*1c50*/  STG.E.64 desc[UR12][R14.64+0x8], R40 ;  /* 0x000008280e007986 */ /* 0x0005e8000c101b0c */
[----:B------:R-:W3:Y:S01]  /*1c60*/  LDG.E.64 R34, desc[UR12][R16.64+0x8] ;  /* 0x0000080c10227981 */ /* 0x000ee2000c1e1b00 */
[----:B0-----:R-:W-:-:S05]  /*1c70*/  IMAD.WIDE R12, R8, 0x8, R12 ;  /* 0x00000008080c7825 */ /* 0x001fca00078e020c */
[----:B------:R-:W3:Y:S02]  /*1c80*/  LDG.E.64 R30, desc[UR12][R12.64] ;  /* 0x0000000c0c1e7981 */ /* 0x000ee4000c1e1b00 */
[----:B---3--:R-:W-:-:S07]  /*1c90*/  DADD R30, R30, R34 ;  /* 0x000000001e1e7229 */ /* 0x008fce0000000022 */
[----:B------:R0:W-:Y:S04]  /*1ca0*/  STG.E.64 desc[UR12][R12.64], R30 ;  /* 0x0000001e0c007986 */ /* 0x0001e8000c101b0c */
[----:B------:R-:W3:Y:S04]  /*1cb0*/  LDG.E.64 R34, desc[UR12][R32.64] ;  /* 0x0000000c20227981 */ /* 0x000ee8000c1e1b00 */
[----:B------:R-:W3:Y:S02]  /*1cc0*/  LDG.E.64 R36, desc[UR12][R14.64+0x8] ;  /* 0x0000080c0e247981 */ /* 0x000ee4000c1e1b00 */
[----:B---3--:R-:W-:-:S07]  /*1cd0*/  DADD R36, R34, R36 ;  /* 0x0000000022247229 */ /* 0x008fce0000000024 */
[----:B------:R3:W-:Y:S04]  /*1ce0*/  STG.E.64 desc[UR12][R32.64], R36 ;  /* 0x0000002420007986 */ /* 0x0007e8000c101b0c */
[----:B------:R-:W4:Y:S04]  /*1cf0*/  LDG.E.64 R38, desc[UR12][R26.64] ;  /* 0x0000000c1a267981 */ /* 0x000f28000c1e1b00 */
[----:B------:R-:W0:Y:S04]  /*1d00*/  LDG.E.64 R34, desc[UR12][R22.64+0x18] ;  /* 0x0000180c16227981 */ /* 0x000e28000c1e1b00 */
[----:B-1----:R-:W5:Y:S04]  /*1d10*/  LDG.E.64 R10, desc[UR12][R20.64+0x8] ;  /* 0x0000080c140a7981 */ /* 0x002f68000c1e1b00 */
[----:B--2---:R-:W2:Y:S01]  /*1d20*/  LDG.E.64 R40, desc[UR12][R22.64+0x10] ;  /* 0x0000100c16287981 */ /* 0x004ea2000c1e1b00 */
[----:B------:R-:W-:Y:S01]  /*1d30*/  UMOV UR10, 0x616dd9f1 ;  /* 0x616dd9f1000a7882 */ /* 0x000fe20000000000 */
[----:B------:R-:W-:Y:S01]  /*1d40*/  UMOV UR11, 0x3dd25598 ;  /* 0x3dd25598000b7882 */ /* 0x000fe20000000000 */
[----:B------:R-:W-:Y:S01]  /*1d50*/  BSSY.RECONVERGENT B1, `(.L_x_33) ;  /* 0x0000009000017945 */ /* 0x000fe20003800200 */
[----:B------:R-:W-:Y:S01]  /*1d60*/  MOV R7, 0x40000000 ;  /* 0x4000000000077802 */ /* 0x000fe20000000f00 */
[----:B----4-:R-:W-:-:S02]  /*1d70*/  DMUL R38, R38, -UR10 ;  /* 0x8000000a26267c28 */ /* 0x010fc40008000000 */
[----:B0-----:R-:W-:-:S06]  /*1d80*/  DADD R12, -RZ, |R34| ;  /* 0x00000000ff0c7229 */ /* 0x001fcc0000000522 */
[----:B-----5:R-:W-:-:S04]  /*1d90*/  DMUL R10, R38, R10 ;  /* 0x0000000a260a7228 */ /* 0x020fc80000000000 */
[----:B------:R-:W-:-:S04]  /*1da0*/  IMAD.MOV.U32 R9, RZ, RZ, R13 ;  /* 0x000000ffff097224 */ /* 0x000fc800078e000d */
[----:B--2---:R-:W-:Y:S01]  /*1db0*/  DMUL R30, R10, R40 ;  /* 0x000000280a1e7228 */ /* 0x004fe20000000000 */
[----:B---3--:R-:W-:-:S10]  /*1dc0*/  MOV R10, 0x1de0 ;  /* 0x00001de0000a7802 */ /* 0x008fd40000000f00 */
[----:B------:R-:W-:Y:S05]  /*1dd0*/  CALL.REL.NOINC `($_Z4CalcPdS_S_S_S_S_S_S_$__internal_accurate_pow) ;  /* 0x0000001000787944 */ /* 0x000fea0003c00000 */
[----:B------:R-:W-:Y:S05]  /*1de0*/  BSYNC.RECONVERGENT B1 ;  /* 0x0000000000017941 */ /* 0x000fea0003800200 */
.L_x_33:
        /* <DEDUP_REMOVED lines=12> */
[----:B------:R-:W-:Y:S02]  /*1eb0*/  @!P0 IMAD.MOV.U32 R42, RZ, RZ, 0x0 ;  /* 0x00000000ff2a8424 */ /* 0x000fe400078e00ff */
[----:B------:R-:W-:-:S07]  /*1ec0*/  @!P0 IMAD.MOV.U32 R43, RZ, RZ, 0x7ff00000 ;  /* 0x7ff00000ff2b8424 */ /* 0x000fce00078e00ff */
.L_x_35:
[----:B------:R-:W-:Y:S05]  /*1ed0*/  BSYNC.RECONVERGENT B1 ;  /* 0x0000000000017941 */ /* 0x000fea0003800200 */
.L_x_34:
        /* <DEDUP_REMOVED lines=13> */
[----:B------:R-:W-:Y:S01]  /*1fb0*/  IADD3 R13, PT, PT, R41, -0x100000, RZ ;  /* 0xfff00000290d7810 */ /* 0x000fe20007ffe0ff */
[----:B------:R-:W-:-:S05]  /*1fc0*/  IMAD.MOV.U32 R12, RZ, RZ, R40 ;  /* 0x000000ffff0c7224 */ /* 0x000fca00078e0028 */
        /* <DEDUP_REMOVED lines=8> */
[----:B------:R-:W-:-:S07]  /*2050*/  IMAD.MOV.U32 R7, RZ, RZ, R39 ;  /* 0x000000ffff077224 */ /* 0x000fce00078e0027 */
[----:B------:R-:W-:Y:S05]  /*2060*/  CALL.REL.NOINC `($__internal_1_$__cuda_sm20_dsqrt_rn_f64_mediumpath_v1) ;  /* 0x0000000c00287944 */ /* 0x000fea0003c00000 */
.L_x_37:
[----:B------:R-:W-:Y:S05]  /*2070*/  BSYNC.RECONVERGENT B1 ;  /* 0x0000000000017941 */ /* 0x000fea0003800200 */
.L_x_36:
[----:B------:R-:W-:Y:S01]  /*2080*/  FSEL R34, R32, RZ, P0 ;  /* 0x000000ff20227208 */ /* 0x000fe20000000000 */
[----:B------:R-:W-:Y:S01]  /*2090*/  BSSY.RECONVERGENT B1, `(.L_x_38) ;  /* 0x0000008000017945 */ /* 0x000fe20003800200 */
[----:B------:R-:W-:Y:S01]  /*20a0*/  FSEL R35, R33, 1.875, P0 ;  /* 0x3ff0000021237808 */ /* 0x000fe20000000000 */
[----:B------:R-:W-:Y:S01]  /*20b0*/  IMAD.MOV.U32 R7, RZ, RZ, 0x40080000 ;  /* 0x40080000ff077424 */ /* 0x000fe200078e00ff */
[----:B------:R-:W-:-:S04]  /*20c0*/  MOV R10, 0x2110 ;  /* 0x00002110000a7802 */ /* 0x000fc80000000f00 */
[----:B------:R-:W-:-:S08]  /*20d0*/  DADD R34, R28, R34 ;  /* 0x000000001c227229 */ /* 0x000fd00000000022 */
[----:B------:R-:W-:-:S10]  /*20e0*/  DADD R12, -RZ, |R34| ;  /* 0x00000000ff0c7229 */ /* 0x000fd40000000522 */
[----:B------:R-:W-:-:S07]  /*20f0*/  IMAD.MOV.U32 R9, RZ, RZ, R13 ;  /* 0x000000ffff097224 */ /* 0x000fce00078e000d */
[----:B------:R-:W-:Y:S05]  /*2100*/  CALL.REL.NOINC `($_Z4CalcPdS_S_S_S_S_S_S_$__internal_accurate_pow) ;  /* 0x0000000c00ac7944 */ /* 0x000fea0003c00000 */
[----:B------:R-:W-:Y:S05]  /*2110*/  BSYNC.RECONVERGENT B1 ;  /* 0x0000000000017941 */ /* 0x000fea0003800200 */
.L_x_38:
        /* <DEDUP_REMOVED lines=21> */
.L_x_40:
[----:B------:R-:W-:Y:S05]  /*2270*/  BSYNC.RECONVERGENT B1 ;  /* 0x0000000000017941 */ /* 0x000fea0003800200 */
.L_x_39:
[----:B------:R-:W-:Y:S01]  /*2280*/  FSEL R13, R11, 1.875, P2 ;  /* 0x3ff000000b0d7808 */ /* 0x000fe20001000000 */
[----:B------:R-:W-:Y:S01]  /*2290*/  BSSY.RECONVERGENT B1, `(.L_x_41) ;  /* 0x0000018000017945 */ /* 0x000fe20003800200 */
[----:B------:R-:W-:Y:S02]  /*22a0*/  FSEL R12, R10, RZ, P2 ;  /* 0x000000ff0a0c7208 */ /* 0x000fe40001000000 */
[----:B------:R-:W0:Y:S01]  /*22b0*/  MUFU.RCP64H R11, R13 ;  /* 0x0000000d000b7308 */ /* 0x000e220000001800 */
[----:B------:R-:W-:Y:S02]  /*22c0*/  MOV R10, 0x1 ;  /* 0x00000001000a7802 */ /* 0x000fe40000000f00 */
        /* <DEDUP_REMOVED lines=8> */
[----:B------:R-:W-:-:S10]  /*2350*/  DFMA R10, R10, R34, R32 ;  /* 0x000000220a0a722b */ /* 0x000fd40000000020 */
[----:B------:R-:W-:-:S05]  /*2360*/  FFMA R7, RZ, R13, R11 ;  /* 0x0000000dff077223 */ /* 0x000fca000000000b */
[----:B------:R-:W-:-:S13]  /*2370*/  FSETP.GT.AND P0, PT, |R7|, 1.469367938527859385e-39, PT ;  /* 0x001000000700780b */ /* 0x000fda0003f04200 */
[----:B------:R-:W-:Y:S05]  /*2380*/  @P0 BRA P2, `(.L_x_42) ;  /* 0x0000000000200947 */ /* 0x000fea0001000000 */
[----:B------:R-:W-:Y:S01]  /*2390*/  IMAD.MOV.U32 R34, RZ, RZ, R30 ;  /* 0x000000ffff227224 */ /* 0x000fe200078e001e */
[----:B------:R-:W-:Y:S01]  /*23a0*/  MOV R10, 0x23f0 ;  /* 0x000023f0000a7802 */ /* 0x000fe20000000f00 */
[----:B------:R-:W-:Y:S02]  /*23b0*/  IMAD.MOV.U32 R35, RZ, RZ, R31 ;  /* 0x000000ffff237224 */ /* 0x000fe400078e001f */
[----:B------:R-:W-:Y:S02]  /*23c0*/  IMAD.MOV.U32 R30, RZ, RZ, R12 ;  /* 0x000000ffff1e7224 */ /* 0x000fe400078e000c */
[----:B------:R-:W-:-:S07]  /*23d0*/  IMAD.MOV.U32 R31, RZ, RZ, R13 ;  /* 0x000000ffff1f7224 */ /* 0x000fce00078e000d */
[----:B------:R-:W-:Y:S05]  /*23e0*/  CALL.REL.NOINC `($__internal_0_$__cuda_sm20_div_rn_f64_full) ;  /* 0x0000000000e07944 */ /* 0x000fea0003c00000 */
[----:B------:R-:W-:Y:S01]  /*23f0*/  IMAD.MOV.U32 R10, RZ, RZ, R40 ;  /* 0x000000ffff0a7224 */ /* 0x000fe200078e0028 */
[----:B------:R-:W-:-:S07]  /*2400*/  MOV R11, R41 ;  /* 0x00000029000b7202 */ /* 0x000fce0000000f00 */
.L_x_42:
[----:B------:R-:W-:Y:S05]  /*2410*/  BSYNC.RECONVERGENT B1 ;  /* 0x0000000000017941 */ /* 0x000fea0003800200 */
.L_x_41:
[----:B------:R-:W-:Y:S01]  /*2420*/  DADD R34, -RZ, -R10 ;  /* 0x00000000ff227229 */ /* 0x000fe2000000090a */
[----:B------:R0:W-:Y:S06]  /*2430*/  STG.E.64 desc[UR12][R16.64+0x10], R10 ;  /* 0x0000100a10007986 */ /* 0x0001ec000c101b0c */
[----:B------:R-:W-:Y:S04]  /*2440*/  STG.E.64 desc[UR12][R14.64+0x10], R34 ;  /* 0x000010220e007986 */ /* 0x000fe8000c101b0c */
[----:B------:R0:W2:Y:S04]  /*2450*/  LDG.E.64 R30, desc[UR12][R16.64+0x10] ;  /* 0x0000100c101e7981 */ /* 0x0000a8000c1e1b00 */
[----:B------:R-:W2:Y:S01]  /*2460*/  LDG.E.64 R12, desc[UR12][R24.64] ;  /* 0x0000000c180c7981 */ /* 0x000ea2000c1e1b00 */
[----:B0-----:R-:W0:Y:S01]  /*2470*/  LDC.64 R16, c[0x0][0x398] ;  /* 0x0000e600ff107b82 */ /* 0x001e220000000a00 */
[----:B--2---:R-:W-:-:S07]  /*2480*/  DADD R12, R12, R30 ;  /* 0x000000000c0c7229 */ /* 0x004fce000000001e */
[----:B------:R1:W-:Y:S04]  /*2490*/  STG.E.64 desc[UR12][R24.64], R12 ;  /* 0x0000000c18007986 */ /* 0x0003e8000c101b0c */
[----:B------:R-:W2:Y:S04]  /*24a0*/  LDG.E.64 R32, desc[UR12][R14.64+0x10] ;  /* 0x0000100c0e207981 */ /* 0x000ea8000c1e1b00 */
[----:B------:R-:W2:Y:S01]  /*24b0*/  LDG.E.64 R30, desc[UR12][R18.64] ;  /* 0x0000000c121e7981 */ /* 0x000ea2000c1e1b00 */
[----:B0-----:R-:W-:Y:S01]  /*24c0*/  IMAD.WIDE R16, R8, 0x8, R16 ;  /* 0x0000000808107825 */ /* 0x001fe200078e0210 */
[----:B--2---:R-:W-:-:S07]  /*24d0*/  DADD R30, R30, R32 ;  /* 0x000000001e1e7229 */ /* 0x004fce0000000020 */
[----:B------:R0:W-:Y:S04]  /*24e0*/  STG.E.64 desc[UR12][R18.64], R30 ;  /* 0x0000001e12007986 */ /* 0x0001e8000c101b0c */
[----:B------:R-:W2:Y:S04]  /*24f0*/  LDG.E.64 R22, desc[UR12][R22.64+0x18] ;  /* 0x0000180c16167981 */ /* 0x000ea8000c1e1b00 */
[----:B------:R-:W3:Y:S04]  /*2500*/  LDG.E.64 R10, desc[UR12][R26.64] ;  /* 0x0000000c1a0a7981 */ /* 0x000ee8000c1e1b00 */
[----:B------:R-:W4:Y:S04]  /*2510*/  LDG.E.64 R20, desc[UR12][R20.64+0x8] ;  /* 0x0000080c14147981 */ /* 0x000f28000c1e1b00 */
[----:B------:R0:W5:Y:S01]  /*2520*/  LDG.E.64 R32, desc[UR12][R16.64] ;  /* 0x0000000c10207981 */ /* 0x000162000c1e1b00 */
[----:B-1----:R-:W-:Y:S01]  /*2530*/  IMAD.MOV.U32 R12, RZ, RZ, 0x1 ;  /* 0x00000001ff0c7424 */ /* 0x002fe200078e00ff */
[----:B------:R-:W-:Y:S01]  /*2540*/  UMOV UR10, 0x616dd9f1 ;  /* 0x616dd9f1000a7882 */ /* 0x000fe20000000000 */
[----:B------:R-:W-:Y:S01]  /*2550*/  UMOV UR11, 0x3dd25598 ;  /* 0x3dd25598000b7882 */ /* 0x000fe20000000000 */
[----:B------:R-:W-:Y:S01]  /*2560*/  BSSY.RECONVERGENT B1, `(.L_x_43) ;  /* 0x0000016000017945 */ /* 0x000fe20003800200 */
[----:B--2---:R-:W1:Y:S01]  /*2570*/  MUFU.RCP64H R13, R23 ;  /* 0x00000017000d7308 */ /* 0x004e620000001800 */
[----:B---3--:R-:W-:-:S08]  /*2580*/  DMUL R10, R10, -UR10 ;  /* 0x8000000a0a0a7c28 */ /* 0x008fd00008000000 */
[----:B----4-:R-:W-:Y:S02]  /*2590*/  DMUL R34, R10, R20 ;  /* 0x000000140a227228 */ /* 0x010fe40000000000 */
[----:B-1----:R-:W-:-:S08]  /*25a0*/  DFMA R14, -R22, R12, 1 ;  /* 0x3ff00000160e742b */ /* 0x002fd0000000010c */
[----:B------:R-:W-:Y:S01]  /*25b0*/  FSETP.GEU.AND P2, PT, |R35|, 6.5827683646048100446e-37, PT ;  /* 0x036000002300780b */ /* 0x000fe20003f4e200 */
        /* <DEDUP_REMOVED lines=9> */
[----:B0-----:R-:W-:Y:S05]  /*2650*/  @P0 BRA P2, `(.L_x_44) ;  /* 0x0000000000180947 */ /* 0x001fea0001000000 */
[----:B------:R-:W-:Y:S01]  /*2660*/  IMAD.MOV.U32 R30, RZ, RZ, R22 ;  /* 0x000000ffff1e7224 */ /* 0x000fe200078e0016 */
[----:B------:R-:W-:Y:S01]  /*2670*/  MOV R10, 0x26a0 ;  /* 0x000026a0000a7802 */ /* 0x000fe20000000f00 */
[----:B------:R-:W-:-:S07]  /*2680*/  IMAD.MOV.U32 R31, RZ, RZ, R23 ;  /* 0x000000ffff1f7224 */ /* 0x000fce00078e0017 */
[----:B-----5:R-:W-:Y:S05]  /*2690*/  CALL.REL.NOINC `($__internal_0_$__cuda_sm20_div_rn_f64_full) ;  /* 0x0000000000347944 */ /* 0x020fea0003c00000 */
[----:B------:R-:W-:Y:S02]  /*26a0*/  IMAD.MOV.U32 R10, RZ, RZ, R40 ;  /* 0x000000ffff0a7224 */ /* 0x000fe400078e0028 */
[----:B------:R-:W-:-:S07]  /*26b0*/  IMAD.MOV.U32 R11, RZ, RZ, R41 ;  /* 0x000000ffff0b7224 */ /* 0x000fce00078e0029 */
.L_x_44:
[----:B------:R-:W-:Y:S05]  /*26c0*/  BSYNC.RECONVERGENT B1 ;  /* 0x0000000000017941 */ /* 0x000fea0003800200 */
.L_x_43:
[----:B-----5:R-:W-:-:S07]  /*26d0*/  DADD R32, R32, R10 ;  /* 0x0000000020207229 */ /* 0x020fce000000000a */
[----:B------:R0:W-:Y:S01]  /*26e0*/  STG.E.64 desc[UR12][R16.64], R32 ;  /* 0x0000002010007986 */ /* 0x0001e2000c101b0c */
[----:B------:R-:W-:Y:S05]  /*26f0*/  @!P1 BRA `(.L_x_45) ;  /* 0xffffffdc00089947 */ /* 0x000fea000383ffff */
[----:B------:R-:W-:Y:S05]  /*2700*/  BSYNC.RECONVERGENT B0 ;  /* 0x0000000000007941 */ /* 0x000fea0003800200 */
.L_x_1:
[----:B------:R-:W1:Y:S01]  /*2710*/  LDCU UR9, c[0x0][0x360] ;  /* 0x00006c00ff0977ac */ /* 0x000e620008000800 */
[----:B------:R-:W1:Y:S02]  /*2720*/  LDC R3, c[0x0][0x370] ;  /* 0x0000dc00ff037b82 */ /* 0x000e640000000800 */
[----:B-1----:R-:W-:-:S05]  /*2730*/  IMAD R8, R3, UR9, R8 ;  /* 0x0000000903087c24 */ /* 0x002fca000f8e0208 */
[----:B------:R-:W-:-:S13]  /*2740*/  ISETP.GE.AND P0, PT, R8, 0x1f3, PT ;  /* 0x000001f30800780c */ /* 0x000fda0003f06270 */
[----:B------:R-:W-:Y:S05]  /*2750*/  @!P0 BRA `(.L_x_46) ;  /* 0xffffffd800c48947 */ /* 0x000fea000383ffff */
[----:B------:R-:W-:Y:S05]  /*2760*/  EXIT ;  /* 0x000000000000794d */ /* 0x000fea0003800000 */
        .weak           $__internal_0_$__cuda_sm20_div_rn_f64_full
        .type           $__internal_0_$__cuda_sm20_div_rn_f64_full,@function
        .size           $__internal_0_$__cuda_sm20_div_rn_f64_full,($__internal_1_$__cuda_sm20_dsqrt_rn_f64_mediumpath_v1 - $__internal_0_$__cuda_sm20_div_rn_f64_full)
$__internal_0_$__cuda_sm20_div_rn_f64_full:
[C---:B------:R-:W-:Y:S01]  /*2770*/  FSETP.GEU.AND P0, PT, |R31|.reuse, 1.469367938527859385e-39, PT ;  /* 0x001000001f00780b */ /* 0x040fe20003f0e200 */
[----:B------:R-:W-:Y:S01]  /*2780*/  IMAD.MOV.U32 R36, RZ, RZ, 0x1 ;  /* 0x00000001ff247424 */ /* 0x000fe200078e00ff */
[----:B------:R-:W-:Y:S01]  /*2790*/  LOP3.LUT R12, R31, 0x800fffff, RZ, 0xc0, !PT ;  /* 0x800fffff1f0c7812 */ /* 0x000fe200078ec0ff */
[----:B------:R-:W-:Y:S01]  /*27a0*/  IMAD.MOV.U32 R9, RZ, RZ, 0x1ca00000 ;  /* 0x1ca00000ff097424 */ /* 0x000fe200078e00ff */
[C---:B------:R-:W-:Y:S01]  /*27b0*/  FSETP.GEU.AND P3, PT, |R35|.reuse, 1.469367938527859385e-39, PT ;  /* 0x001000002300780b */ /* 0x040fe20003f6e200 */
[----:B------:R-:W-:Y:S01]  /*27c0*/  BSSY.RECONVERGENT B2, `(.L_x_47) ;  /* 0x0000052000027945 */ /* 0x000fe20003800200 */
[----:B------:R-:W-:Y:S02]  /*27d0*/  LOP3.LUT R13, R12, 0x3ff00000, RZ, 0xfc, !PT ;  /* 0x3ff000000c0d7812 */ /* 0x000fe400078efcff */
[----:B------:R-:W-:Y:S02]  /*27e0*/  MOV R12, R30 ;  /* 0x0000001e000c7202 */ /* 0x000fe40000000f00 */
[----:B------:R-:W-:-:S02]  /*27f0*/  LOP3.LUT R7, R35, 0x7ff00000, RZ, 0xc0, !PT ;  /* 0x7ff0000023077812 */ /* 0x000fc400078ec0ff */
[----:B------:R-:W-:Y:S01]  /*2800*/  LOP3.LUT R46, R31, 0x7ff00000, RZ, 0xc0, !PT ;  /* 0x7ff000001f2e7812 */ /* 0x000fe200078ec0ff */
[----:B------:R-:W-:-:S03]  /*2810*/  @!P0 DMUL R12, R30, 8.98846567431157953865e+307 ;  /* 0x7fe000001e0c8828 */ /* 0x000fc60000000000 */
[----:B------:R-:W-:Y:S01]  /*2820*/  ISETP.GE.U32.AND P2, PT, R7, R46, PT ;  /* 0x0000002e0700720c */ /* 0x000fe20003f46070 */
[----:B------:R-:W-:Y:S01]  /*2830*/  @!P3 IMAD.MOV.U32 R44, RZ, RZ, RZ ;  /* 0x000000ffff2cb224 */ /* 0x000fe200078e00ff */
[----:B------:R-:W-:Y:S01]  /*2840*/  @!P3 LOP3.LUT R42, R31, 0x7ff00000, RZ, 0xc0, !PT ;  /* 0x7ff000001f2ab812 */ /* 0x000fe200078ec0ff */
[----:B------:R-:W0:Y:S03]  /*2850*/  MUFU.RCP64H R37, R13 ;  /* 0x0000000d00257308 */ /* 0x000e260000001800 */
[----:B------:R-:W-:Y:S02]  /*2860*/  @!P3 ISETP.GE.U32.AND P4, PT, R7, R42, PT ;  /* 0x0000002a0700b20c */ /* 0x000fe40003f86070 */
[----:B------:R-:W-:Y:S02]  /*2870*/  @!P0 LOP3.LUT R46, R13, 0x7ff00000, RZ, 0xc0, !PT ;  /* 0x7ff000000d2e8812 */ /* 0x000fe400078ec0ff */
[----:B------:R-:W-:-:S03]  /*2880*/  @!P3 SEL R11, R9, 0x63400000, !P4 ;  /* 0x63400000090bb807 */ /* 0x000fc60006000000 */
[----:B------:R-:W-:Y:S01]  /*2890*/  VIADD R47, R46, 0xffffffff ;  /* 0xffffffff2e2f7836 */ /* 0x000fe20000000000 */
[----:B------:R-:W-:-:S04]  /*28a0*/  @!P3 LOP3.LUT R11, R11, 0x80000000, R35, 0xf8, !PT ;  /* 0x800000000b0bb812 */ /* 0x000fc800078ef823 */
[----:B------:R-:W-:Y:S01]  /*28b0*/  @!P3 LOP3.LUT R45, R11, 0x100000, RZ, 0xfc, !PT ;  /* 0x001000000b2db812 */ /* 0x000fe200078efcff */
[----:B------:R-:W-:Y:S01]  /*28c0*/  IMAD.MOV.U32 R11, RZ, RZ, R7 ;  /* 0x000000ffff0b7224 */ /* 0x000fe200078e0007 */
[----:B0-----:R-:W-:-:S08]  /*28d0*/  DFMA R40, R36, -R12, 1 ;  /* 0x3ff000002428742b */ /* 0x001fd0000000080c */
[----:B------:R-:W-:-:S08]  /*28e0*/  DFMA R40, R40, R40, R40 ;  /* 0x000000282828722b */ /* 0x000fd00000000028 */
[----:B------:R-:W-:Y:S01]  /*28f0*/  DFMA R40, R36, R40, R36 ;  /* 0x000000282428722b */ /* 0x000fe20000000024 */
[----:B------:R-:W-:Y:S01]  /*2900*/  SEL R37, R9, 0x63400000, !P2 ;  /* 0x6340000009257807 */ /* 0x000fe20005000000 */
[----:B------:R-:W-:-:S03]  /*2910*/  IMAD.MOV.U32 R36, RZ, RZ, R34 ;  /* 0x000000ffff247224 */ /* 0x000fc600078e0022 */
[----:B------:R-:W-:-:S03]  /*2920*/  LOP3.LUT R37, R37, 0x800fffff, R35, 0xf8, !PT ;  /* 0x800fffff25257812 */ /* 0x000fc600078ef823 */
[----:B------:R-:W-:-:S03]  /*2930*/  DFMA R42, R40, -R12, 1 ;  /* 0x3ff00000282a742b */ /* 0x000fc6000000080c */
[----:B------:R-:W-:-:S05]  /*2940*/  @!P3 DFMA R36, R36, 2, -R44 ;  /* 0x400000002424b82b */ /* 0x000fca000000082c */
[----:B------:R-:W-:-:S05]  /*2950*/  DFMA R42, R40, R42, R40 ;  /* 0x0000002a282a722b */ /* 0x000fca0000000028 */
[----:B------:R-:W-:-:S03]  /*2960*/  @!P3 LOP3.LUT R11, R37, 0x7ff00000, RZ, 0xc0, !PT ;  /* 0x7ff00000250bb812 */ /* 0x000fc600078ec0ff */
[----:B------:R-:W-:Y:S01]  /*2970*/  DMUL R40, R42, R36 ;  /* 0x000000242a287228 */ /* 0x000fe20000000000 */
[----:B------:R-:W-:-:S04]  /*2980*/  IADD3 R39, PT, PT, R11, -0x1, RZ ;  /* 0xffffffff0b277810 */ /* 0x000fc80007ffe0ff */
[----:B------:R-:W-:-:S03]  /*2990*/  ISETP.GT.U32.AND P0, PT, R39, 0x7feffffe, PT ;  /* 0x7feffffe2700780c */ /* 0x000fc60003f04070 */
[----:B------:R-:W-:Y:S01]  /*29a0*/  DFMA R44, R40, -R12, R36 ;  /* 0x8000000c282c722b */ /* 0x000fe20000000024 */
[----:B------:R-:W-:-:S07]  /*29b0*/  ISETP.GT.U32.OR P0, PT, R47, 0x7feffffe, P0 ;  /* 0x7feffffe2f00780c */ /* 0x000fce0000704470 */
[----:B------:R-:W-:-:S06]  /*29c0*/  DFMA R44, R42, R44, R40 ;  /* 0x0000002c2a2c722b */ /* 0x000fcc0000000028 */
[----:B------:R-:W-:Y:S05]  /*29d0*/  @P0 BRA `(.L_x_48) ;  /* 0x00000000006c0947 */ /* 0x000fea0003800000 */
[----:B------:R-:W-:-:S04]  /*29e0*/  LOP3.LUT R34, R31, 0x7ff00000, RZ, 0xc0, !PT ;  /* 0x7ff000001f227812 */ /* 0x000fc800078ec0ff */
[CC--:B------:R-:W-:Y:S02]  /*29f0*/  VIADDMNMX R11, R7.reuse, -R34.reuse, 0xb9600000, !PT ;  /* 0xb9600000070b7446 */ /* 0x0c0fe40007800922 */
[----:B------:R-:W-:Y:S02]  /*2a00*/  ISETP.GE.U32.AND P0, PT, R7, R34, PT ;  /* 0x000000220700720c */ /* 0x000fe40003f06070 */
[----:B------:R-:W-:Y:S02]  /*2a10*/  VIMNMX R7, PT, PT, R11, 0x46a00000, PT ;  /* 0x46a000000b077848 */ /* 0x000fe40003fe0100 */
[----:B------:R-:W-:-:S05]  /*2a20*/  SEL R34, R9, 0x63400000, !P0 ;  /* 0x6340000009227807 */ /* 0x000fca0004000000 */
[----:B------:R-:W-:Y:S02]  /*2a30*/  IMAD.IADD R7, R7, 0x1, -R34 ;  /* 0x0000000107077824 */ /* 0x000fe400078e0a22 */
[----:B------:R-:W-:Y:S02]  /*2a40*/  IMAD.MOV.U32 R34, RZ, RZ, RZ ;  /* 0x000000ffff227224 */ /* 0x000fe400078e00ff */
[----:B------:R-:W-:-:S06]  /*2a50*/  VIADD R35, R7, 0x7fe00000 ;  /* 0x7fe0000007237836 */ /* 0x000fcc0000000000 */
[----:B------:R-:W-:-:S10]  /*2a60*/  DMUL R40, R44, R34 ;  /* 0x000000222c287228 */ /* 0x000fd40000000000 */
[----:B------:R-:W-:-:S13]  /*2a70*/  FSETP.GTU.AND P0, PT, |R41|, 1.469367938527859385e-39, PT ;  /* 0x001000002900780b */ /* 0x000fda0003f0c200 */
[----:B------:R-:W-:Y:S05]  /*2a80*/  @P0 BRA `(.L_x_49) ;  /* 0x0000000000940947 */ /* 0x000fea0003800000 */
[----:B------:R-:W-:Y:S01]  /*2a90*/  DFMA R12, R44, -R12, R36 ;  /* 0x8000000c2c0c722b */ /* 0x000fe20000000024 */
[----:B------:R-:W-:-:S09]  /*2aa0*/  IMAD.MOV.U32 R34, RZ, RZ, RZ ;  /* 0x000000ffff227224 */ /* 0x000fd200078e00ff */
[C---:B------:R-:W-:Y:S02]  /*2ab0*/  FSETP.NEU.AND P0, PT, R13.reuse, RZ, PT ;  /* 0x000000ff0d00720b */ /* 0x040fe40003f0d000 */
[----:B------:R-:W-:-:S04]  /*2ac0*/  LOP3.LUT R31, R13, 0x80000000, R31, 0x48, !PT ;  /* 0x800000000d1f7812 */ /* 0x000fc800078e481f */
[----:B------:R-:W-:-:S07]  /*2ad0*/  LOP3.LUT R35, R31, R35, RZ, 0xfc, !PT ;  /* 0x000000231f237212 */ /* 0x000fce00078efcff */
[----:B------:R-:W-:Y:S05]  /*2ae0*/  @!P0 BRA `(.L_x_49) ;  /* 0x00000000007c8947 */ /* 0x000fea0003800000 */
[C---:B------:R-:W-:Y:S01]  /*2af0*/  IADD3 R13, PT, PT, -R7.reuse, RZ, RZ ;  /* 0x000000ff070d7210 */ /* 0x040fe20007ffe1ff */
[----:B------:R-:W-:Y:S01]  /*2b00*/  IMAD.MOV.U32 R12, RZ, RZ, RZ ;  /* 0x000000ffff0c7224 */ /* 0x000fe200078e00ff */
[----:B------:R-:W-:Y:S01]  /*2b10*/  DMUL.RP R34, R44, R34 ;  /* 0x000000222c227228 */ /* 0x000fe20000008000 */
[----:B------:R-:W-:-:S04]  /*2b20*/  IADD3 R7, PT, PT, -R7, -0x43300000, RZ ;  /* 0xbcd0000007077810 */ /* 0x000fc80007ffe1ff */
[----:B------:R-:W-:-:S05]  /*2b30*/  DFMA R12, R40, -R12, R44 ;  /* 0x8000000c280c722b */ /* 0x000fca000000002c */
[----:B------:R-:W-:-:S05]  /*2b40*/  LOP3.LUT R31, R35, R31, RZ, 0x3c, !PT ;  /* 0x0000001f231f7212 */ /* 0x000fca00078e3cff */
[----:B------:R-:W-:-:S04]  /*2b50*/  FSETP.NEU.AND P0, PT, |R13|, R7, PT ;  /* 0x000000070d00720b */ /* 0x000fc80003f0d200 */
[----:B------:R-:W-:Y:S02]  /*2b60*/  FSEL R40, R34, R40, !P0 ;  /* 0x0000002822287208 */ /* 0x000fe40004000000 */
[----:B------:R-:W-:Y:S01]  /*2b70*/  FSEL R41, R31, R41, !P0 ;  /* 0x000000291f297208 */ /* 0x000fe20004000000 */
[----:B------:R-:W-:Y:S06]  /*2b80*/  BRA `(.L_x_49) ;  /* 0x0000000000547947 */ /* 0x000fec0003800000 */
.L_x_48:
[----:B------:R-:W-:-:S14]  /*2b90*/  DSETP.NAN.AND P0, PT, R34, R34, PT ;  /* 0x000000222200722a */ /* 0x000fdc0003f08000 */
[----:B------:R-:W-:Y:S05]  /*2ba0*/  @P0 BRA `(.L_x_50) ;  /* 0x0000000000440947 */ /* 0x000fea0003800000 */
[----:B------:R-:W-:-:S14]  /*2bb0*/  DSETP.NAN.AND P0, PT, R30, R30, PT ;  /* 0x0000001e1e00722a */ /* 0x000fdc0003f08000 */
[----:B------:R-:W-:Y:S05]  /*2bc0*/  @P0 BRA `(.L_x_51) ;  /* 0x0000000000300947 */ /* 0x000fea0003800000 */
[----:B------:R-:W-:Y:S01]  /*2bd0*/  ISETP.NE.AND P0, PT, R11, R46, PT ;  /* 0x0000002e0b00720c */ /* 0x000fe20003f05270 */
[----:B------:R-:W-:Y:S02]  /*2be0*/  IMAD.MOV.U32 R40, RZ, RZ, 0x0 ;  /* 0x00000000ff287424 */ /* 0x000fe400078e00ff */
[----:B------:R-:W-:-:S10]  /*2bf0*/  IMAD.MOV.U32 R41, RZ, RZ, -0x80000 ;  /* 0xfff80000ff297424 */ /* 0x000fd400078e00ff */
[----:B------:R-:W-:Y:S05]  /*2c00*/  @!P0 BRA `(.L_x_49) ;  /* 0x0000000000348947 */ /* 0x000fea0003800000 */
[----:B------:R-:W-:Y:S02]  /*2c10*/  ISETP.NE.AND P0, PT, R11, 0x7ff00000, PT ;  /* 0x7ff000000b00780c */ /* 0x000fe40003f05270 */
[----:B------:R-:W-:Y:S02]  /*2c20*/  LOP3.LUT R41, R35, 0x80000000, R31, 0x48, !PT ;  /* 0x8000000023297812 */ /* 0x000fe400078e481f */
[----:B------:R-:W-:-:S13]  /*2c30*/  ISETP.EQ.OR P0, PT, R46, RZ, !P0 ;  /* 0x000000ff2e00720c */ /* 0x000fda0004702670 */
[----:B------:R-:W-:Y:S01]  /*2c40*/  @P0 LOP3.LUT R7, R41, 0x7ff00000, RZ, 0xfc, !PT ;  /* 0x7ff0000029070812 */ /* 0x000fe200078efcff */
[----:B------:R-:W-:Y:S02]  /*2c50*/  @!P0 IMAD.MOV.U32 R40, RZ, RZ, RZ ;  /* 0x000000ffff288224 */ /* 0x000fe400078e00ff */
[----:B------:R-:W-:Y:S01]  /*2c60*/  @P0 IMAD.MOV.U32 R40, RZ, RZ, RZ ;  /* 0x000000ffff280224 */ /* 0x000fe200078e00ff */
[----:B------:R-:W-:Y:S01]  /*2c70*/  @P0 MOV R41, R7 ;  /* 0x0000000700290202 */ /* 0x000fe20000000f00 */
[----:B------:R-:W-:Y:S06]  /*2c80*/  BRA `(.L_x_49) ;  /* 0x0000000000147947 */ /* 0x000fec0003800000 */
.L_x_51:
[----:B------:R-:W-:Y:S01]  /*2c90*/  LOP3.LUT R41, R31, 0x80000, RZ, 0xfc, !PT ;  /* 0x000800001f297812 */ /* 0x000fe200078efcff */
[----:B------:R-:W-:Y:S01]  /*2ca0*/  IMAD.MOV.U32 R40, RZ, RZ, R30 ;  /* 0x000000ffff287224 */ /* 0x000fe200078e001e */
[----:B------:R-:W-:Y:S06]  /*2cb0*/  BRA `(.L_x_49) ;  /* 0x0000000000087947 */ /* 0x000fec0003800000 */
.L_x_50:
[----:B------:R-:W-:Y:S01]  /*2cc0*/  LOP3.LUT R41, R35, 0x80000, RZ, 0xfc, !PT ;  /* 0x0008000023297812 */ /* 0x000fe200078efcff */
[----:B------:R-:W-:-:S07]  /*2cd0*/  IMAD.MOV.U32 R40, RZ, RZ, R34 ;  /* 0x000000ffff287224 */ /* 0x000fce00078e0022 */
.L_x_49:
[----:B------:R-:W-:Y:S05]  /*2ce0*/  BSYNC.RECONVERGENT B2 ;  /* 0x0000000000027941 */ /* 0x000fea0003800200 */
.L_x_47:
[----:B------:R-:W-:-:S04]  /*2cf0*/  IMAD.MOV.U32 R11, RZ, RZ, 0x0 ;  /* 0x00000000ff0b7424 */ /* 0x000fc800078e00ff */
[----:B------:R-:W-:Y:S05]  /*2d00*/  RET.REL.NODEC R10 `(_Z4CalcPdS_S_S_S_S_S_S_) ;  /* 0xffffffd00abc7950 */ /* 0x000fea0003c3ffff */
        .weak           $__internal_1_$__cuda_sm20_dsqrt_rn_f64_mediumpath_v1
        .type           $__internal_1_$__cuda_sm20_dsqrt_rn_f64_mediumpath_v1,@function
        .size           $__internal_1_$__cuda_sm20_dsqrt_rn_f64_mediumpath_v1,($_Z4CalcPdS_S_S_S_S_S_S_$__internal_accurate_pow - $__internal_1_$__cuda_sm20_dsqrt_rn_f64_mediumpath_v1)
$__internal_1_$__cuda_sm20_dsqrt_rn_f64_mediumpath_v1:
[----:B------:R-:W-:Y:S01]  /*2d10*/  ISETP.GE.U32.AND P2, PT, R10, -0x3400000, PT ;  /* 0xfcc000000a00780c */ /* 0x000fe20003f46070 */
[----:B------:R-:W-:Y:S01]  /*2d20*/  BSSY.RECONVERGENT B2, `(.L_x_52) ;  /* 0x0000025000027945 */ /* 0x000fe20003800200 */
[----:B------:R-:W-:Y:S02]  /*2d30*/  IMAD.MOV.U32 R10, RZ, RZ, R42 ;  /* 0x000000ffff0a7224 */ /* 0x000fe400078e002a */
[----:B------:R-:W-:-:S09]  /*2d40*/  IMAD.MOV.U32 R13, RZ, RZ, R7 ;  /* 0x000000ffff0d7224 */ /* 0x000fd200078e0007 */
[----:B------:R-:W-:Y:S05]  /*2d50*/  @!P2 BRA `(.L_x_53) ;  /* 0x000000000020a947 */ /* 0x000fea0003800000 */
[----:B------:R-:W-:-:S10]  /*2d60*/  DFMA.RM R12, R12, R32, R36 ;  /* 0x000000200c0c722b */ /* 0x000fd40000004024 */
[----:B------:R-:W-:-:S04]  /*2d70*/  IADD3 R32, P2, PT, R12, 0x1, RZ ;  /* 0x000000010c207810 */ /* 0x000fc80007f5e0ff */
[----:B------:R-:W-:-:S06]  /*2d80*/  IADD3.X R33, PT, PT, RZ, R13, RZ, P2, !PT ;  /* 0x0000000dff217210 */ /* 0x000fcc00017fe4ff */
[----:B------:R-:W-:-:S08]  /*2d90*/  DFMA.RP R10, -R12, R32, R10 ;  /* 0x000000200c0a722b */ /* 0x000fd0000000810a */
[----:B------:R-:W-:-:S06]  /*2da0*/  DSETP.GT.AND P2, PT, R10, RZ, PT ;  /* 0x000000ff0a00722a */ /* 0x000fcc0003f44000 */
[----:B------:R-:W-:Y:S02]  /*2db0*/  FSEL R12, R32, R12, P2 ;  /* 0x0000000c200c7208 */ /* 0x000fe40001000000 */
[----:B------:R-:W-:Y:S01]  /*2dc0*/  FSEL R13, R33, R13, P2 ;  /* 0x0000000d210d7208 */ /* 0x000fe20001000000 */
[----:B------:R-:W-:Y:S06]  /*2dd0*/  BRA `(.L_x_54) ;  /* 0x0000000000647947 */ /* 0x000fec0003800000 */
.L_x_53:
[----:B------:R-:W-:-:S14]  /*2de0*/  DSETP.NE.AND P2, PT, R10, RZ, PT ;  /* 0x000000ff0a00722a */ /* 0x000fdc0003f45000 */
[----:B------:R-:W-:Y:S05]  /*2df0*/  @!P2 BRA `(.L_x_55) ;  /* 0x000000000058a947 */ /* 0x000fea0003800000 */
[----:B------:R-:W-:-:S13]  /*2e00*/  ISETP.GE.AND P2, PT, R11, RZ, PT ;  /* 0x000000ff0b00720c */ /* 0x000fda0003f46270 */
[----:B------:R-:W-:Y:S02]  /*2e10*/  @!P2 IMAD.MOV.U32 R12, RZ, RZ, 0x0 ;  /* 0x00000000ff0ca424 */ /* 0x000fe400078e00ff */
[----:B------:R-:W-:Y:S01]  /*2e20*/  @!P2 IMAD.MOV.U32 R13, RZ, RZ, -0x80000 ;  /* 0xfff80000ff0da424 */ /* 0x000fe200078e00ff */
[----:B------:R-:W-:Y:S06]  /*2e30*/  @!P2 BRA `(.L_x_54) ;  /* 0x00000000004ca947 */ /* 0x000fec0003800000 */
[----:B------:R-:W-:-:S13]  /*2e40*/  ISETP.GT.AND P2, PT, R11, 0x7fefffff, PT ;  /* 0x7fefffff0b00780c */ /* 0x000fda0003f44270 */
[----:B------:R-:W-:Y:S05]  /*2e50*/  @P2 BRA `(.L_x_55) ;  /* 0x0000000000402947 */ /* 0x000fea0003800000 */
[----:B------:R-:W-:Y:S01]  /*2e60*/  DMUL R10, R10, 8.11296384146066816958e+31 ;  /* 0x469000000a0a7828 */ /* 0x000fe20000000000 */
[----:B------:R-:W-:Y:S02]  /*2e70*/  IMAD.MOV.U32 R12, RZ, RZ, RZ ;  /* 0x000000ffff0c7224 */ /* 0x000fe400078e00ff */
[----:B------:R-:W-:Y:S02]  /*2e80*/  IMAD.MOV.U32 R36, RZ, RZ, 0x0 ;  /* 0x00000000ff247424 */ /* 0x000fe400078e00ff */
[----:B------:R-:W-:Y:S01]  /*2e90*/  IMAD.MOV.U32 R37, RZ, RZ, 0x3fd80000 ;  /* 0x3fd80000ff257424 */ /* 0x000fe200078e00ff */
[----:B------:R-:W0:Y:S02]  /*2ea0*/  MUFU.RSQ64H R13, R11 ;  /* 0x0000000b000d7308 */ /* 0x000e240000001c00 */
[----:B0-----:R-:W-:-:S08]  /*2eb0*/  DMUL R32, R12, R12 ;  /* 0x0000000c0c207228 */ /* 0x001fd00000000000 */
[----:B------:R-:W-:-:S08]  /*2ec0*/  DFMA R32, R10, -R32, 1 ;  /* 0x3ff000000a20742b */ /* 0x000fd00000000820 */
[----:B------:R-:W-:Y:S02]  /*2ed0*/  DFMA R36, R32, R36, 0.5 ;  /* 0x3fe000002024742b */ /* 0x000fe40000000024 */
[----:B------:R-:W-:-:S08]  /*2ee0*/  DMUL R32, R12, R32 ;  /* 0x000000200c207228 */ /* 0x000fd00000000000 */
[----:B------:R-:W-:-:S08]  /*2ef0*/  DFMA R32, R36, R32, R12 ;  /* 0x000000202420722b */ /* 0x000fd0000000000c */
[----:B------:R-:W-:Y:S02]  /*2f00*/  DMUL R12, R10, R32 ;  /* 0x000000200a0c7228 */ /* 0x000fe40000000000 */
[----:B------:R-:W-:-:S06]  /*2f10*/  IADD3 R33, PT, PT, R33, -0x100000, RZ ;  /* 0xfff0000021217810 */ /* 0x000fcc0007ffe0ff */
[----:B------:R-:W-:-:S08]  /*2f20*/  DFMA R36, R12, -R12, R10 ;  /* 0x8000000c0c24722b */ /* 0x000fd0000000000a */
[----:B------:R-:W-:-:S10]  /*2f30*/  DFMA R12, R32, R36, R12 ;  /* 0x00000024200c722b */ /* 0x000fd4000000000c */
[----:B------:R-:W-:Y:S01]  /*2f40*/  VIADD R13, R13, 0xfcb00000 ;  /* 0xfcb000000d0d7836 */ /* 0x000fe20000000000 */
[----:B------:R-:W-:Y:S06]  /*2f50*/  BRA `(.L_x_54) ;  /* 0x0000000000047947 */ /* 0x000fec0003800000 */
.L_x_55:
[----:B------:R-:W-:-:S11]  /*2f60*/  DADD R12, R10, R10 ;  /* 0x000000000a0c7229 */ /* 0x000fd6000000000a */
.L_x_54:
[----:B------:R-:W-:Y:S05]  /*2f70*/  BSYNC.RECONVERGENT B2 ;  /* 0x0000000000027941 */ /* 0x000fea0003800200 */
.L_x_52:
[----:B------:R-:W-:Y:S02]  /*2f80*/  IMAD.MOV.U32 R41, RZ, RZ, 0x0 ;  /* 0x00000000ff297424 */ /* 0x000fe400078e00ff */
[----:B------:R-:W-:Y:S02]  /*2f90*/  IMAD.MOV.U32 R32, RZ, RZ, R12 ;  /* 0x000000ffff207224 */ /* 0x000fe400078e000c */
[----:B------:R-:W-:Y:S01]  /*2fa0*/  IMAD.MOV.U32 R33, RZ, RZ, R13 ;  /* 0x000000ffff217224 */ /* 0x000fe200078e000d */
[----:B------:R-:W-:Y:S06]  /*2fb0*/  RET.REL.NODEC R40 `(_Z4CalcPdS_S_S_S_S_S_S_) ;  /* 0xffffffd028107950 */ /* 0x000fec0003c3ffff */
        .type           $_Z4CalcPdS_S_S_S_S_S_S_$__internal_accurate_pow,@function
        .size           $_Z4CalcPdS_S_S_S_S_S_S_$__internal_accurate_pow,(.L_x_60 - $_Z4CalcPdS_S_S_S_S_S_S_$__internal_accurate_pow)
$_Z4CalcPdS_S_S_S_S_S_S_$__internal_accurate_pow:
[----:B------:R-:W-:Y:S01]  /*2fc0*/  ISETP.GT.U32.AND P0, PT, R9, 0xfffff, PT ;  /* 0x000fffff0900780c */ /* 0x000fe20003f04070 */
[--C-:B------:R-:W-:Y:S01]  /*2fd0*/  IMAD.MOV.U32 R13, RZ, RZ, R9.reuse ;  /* 0x000000ffff0d7224 */ /* 0x100fe200078e0009 */
[----:B------:R-:W-:Y:S01]  /*2fe0*/  MOV R11, R9 ;  /* 0x00000009000b7202 */ /* 0x000fe20000000f00 */
[----:B------:R-:W-:Y:S01]  /*2ff0*/  UMOV UR10, 0x7d2cafe2 ;  /* 0x7d2cafe2000a7882 */ /* 0x000fe20000000000 */
[----:B------:R-:W-:Y:S01]  /*3000*/  UMOV UR11, 0x3eb0f5ff ;  /* 0x3eb0f5ff000b7882 */ /* 0x000fe20000000000 */
[----:B------:R-:W-:Y:S01]  /*3010*/  SHF.R.U32.HI R9, RZ, 0x14, R9 ;  /* 0x00000014ff097819 */ /* 0x000fe20000011609 */
[----:B------:R-:W-:Y:S01]  /*3020*/  UMOV UR14, 0x3b39803f ;  /* 0x3b39803f000e7882 */ /* 0x000fe20000000000 */
[----:B------:R-:W-:-:S06]  /*3030*/  UMOV UR15, 0x3c7abc9e ;  /* 0x3c7abc9e000f7882 */ /* 0x000fcc0000000000 */
[----:B------:R-:W-:-:S10]  /*3040*/  @!P0 DMUL R32, R12, 1.80143985094819840000e+16 ;  /* 0x435000000c208828 */ /* 0x000fd40000000000 */
[----:B------:R-:W-:Y:S01]  /*3050*/  @!P0 IMAD.MOV.U32 R11, RZ, RZ, R33 ;  /* 0x000000ffff0b8224 */ /* 0x000fe200078e0021 */
[----:B------:R-:W-:Y:S01]  /*3060*/  @!P0 LEA.HI R9, R33, 0xffffffca, RZ, 0xc ;  /* 0xffffffca21098811 */ /* 0x000fe200078f60ff */
[----:B------:R-:W-:-:S03]  /*3070*/  @!P0 IMAD.MOV.U32 R12, RZ, RZ, R32 ;  /* 0x000000ffff0c8224 */ /* 0x000fc600078e0020 */
[----:B------:R-:W-:Y:S01]  /*3080*/  LOP3.LUT R11, R11, 0x800fffff, RZ, 0xc0, !PT ;  /* 0x800fffff0b0b7812 */ /* 0x000fe200078ec0ff */
[----:B------:R-:W-:Y:S02]  /*3090*/  IMAD.MOV.U32 R46, RZ, RZ, R12 ;  /* 0x000000ffff2e7224 */ /* 0x000fe400078e000c */
[----:B------:R-:W-:Y:S01]  /*30a0*/  IMAD.MOV.U32 R12, RZ, RZ, RZ ;  /* 0x000000ffff0c7224 */ /* 0x000fe200078e00ff */
[----:B------:R-:W-:-:S04]  /*30b0*/  LOP3.LUT R11, R11, 0x3ff00000, RZ, 0xfc, !PT ;  /* 0x3ff000000b0b7812 */ /* 0x000fc800078efcff */
[----:B------:R-:W-:Y:S01]  /*30c0*/  ISETP.GE.U32.AND P2, PT, R11, 0x3ff6a09f, PT ;  /* 0x3ff6a09f0b00780c */ /* 0x000fe20003f46070 */
[----:B------:R-:W-:-:S12]  /*30d0*/  IMAD.MOV.U32 R47, RZ, RZ, R11 ;  /* 0x000000ffff2f7224 */ /* 0x000fd800078e000b */
[----:B------:R-:W-:-:S05]  /*30e0*/  @P2 VIADD R11, R47, 0xfff00000 ;  /* 0xfff000002f0b2836 */ /* 0x000fca0000000000 */
[----:B------:R-:W-:Y:S02]  /*30f0*/  @P2 MOV R47, R11 ;  /* 0x0000000b002f2202 */ /* 0x000fe40000000f00 */
[C---:B------:R-:W-:Y:S01]  /*3100*/  IADD3 R11, PT, PT, R9.reuse, -0x3ff, RZ ;  /* 0xfffffc01090b7810 */ /* 0x040fe20007ffe0ff */
[----:B------:R-:W-:-:S03]  /*3110*/  @P2 VIADD R11, R9, 0xfffffc02 ;  /* 0xfffffc02090b2836 */ /* 0x000fc60000000000 */
[C---:B------:R-:W-:Y:S02]  /*3120*/  DADD R40, R46.reuse, 1 ;  /* 0x3ff000002e287429 */ /* 0x040fe40000000000 */
[----:B------:R-:W-:-:S04]  /*3130*/  DADD R46, R46, -1 ;  /* 0xbff000002e2e7429 */ /* 0x000fc80000000000 */
[----:B------:R-:W0:Y:S02]  /*3140*/  MUFU.RCP64H R13, R41 ;  /* 0x00000029000d7308 */ /* 0x000e240000001800 */
[----:B0-----:R-:W-:-:S08]  /*3150*/  DFMA R44, -R40, R12, 1 ;  /* 0x3ff00000282c742b */ /* 0x001fd0000000010c */
[----:B------:R-:W-:-:S08]  /*3160*/  DFMA R44, R44, R44, R44 ;  /* 0x0000002c2c2c722b */ /* 0x000fd0000000002c */
[----:B------:R-:W-:Y:S01]  /*3170*/  DFMA R44, R12, R44, R12 ;  /* 0x0000002c0c2c722b */ /* 0x000fe2000000000c */
[----:B------:R-:W-:Y:S02]  /*3180*/  IMAD.MOV.U32 R12, RZ, RZ, 0x41ad3b5a ;  /* 0x41ad3b5aff0c7424 */ /* 0x000fe400078e00ff */
[----:B------:R-:W-:-:S05]  /*3190*/  IMAD.MOV.U32 R13, RZ, RZ, 0x3ed0f5d2 ;  /* 0x3ed0f5d2ff0d7424 */ /* 0x000fca00078e00ff */
[----:B------:R-:W-:-:S08]  /*31a0*/  DMUL R52, R46, R44 ;  /* 0x0000002c2e347228 */ /* 0x000fd00000000000 */
[----:B------:R-:W-:-:S08]  /*31b0*/  DFMA R52, R46, R44, R52 ;  /* 0x0000002c2e34722b */ /* 0x000fd00000000034 */
[----:B------:R-:W-:-:S08]  /*31c0*/  DMUL R42, R52, R52 ;  /* 0x00000034342a7228 */ /* 0x000fd00000000000 */
[----:B------:R-:W-:Y:S01]  /*31d0*/  DFMA R12, R42, UR10, R12 ;  /* 0x0000000a2a0c7c2b */ /* 0x000fe2000800000c */
[----:B------:R-:W-:Y:S01]  /*31e0*/  UMOV UR10, 0x75488a3f ;  /* 0x75488a3f000a7882 */ /* 0x000fe20000000000 */
[----:B------:R-:W-:-:S06]  /*31f0*/  UMOV UR11, 0x3ef3b20a ;  /* 0x3ef3b20a000b7882 */ /* 0x000fcc0000000000 */
[----:B------:R-:W-:Y:S01]  /*3200*/  DFMA R40, R42, R12, UR10 ;  /* 0x0000000a2a287e2b */ /* 0x000fe2000800000c */
[----:B------:R-:W-:Y:S01]  /*3210*/  UMOV UR10, 0xe4faecd5 ;  /* 0xe4faecd5000a7882 */ /* 0x000fe20000000000 */
[----:B------:R-:W-:Y:S01]  /*3220*/  UMOV UR11, 0x3f1745cd ;  /* 0x3f1745cd000b7882 */ /* 0x000fe20000000000 */
[----:B------:R-:W-:-:S05]  /*3230*/  DADD R12, R46, -R52 ;  /* 0x000000002e0c7229 */ /* 0x000fca0000000834 */
[----:B------:R-:W-:Y:S01]  /*3240*/  DFMA R40, R42, R40, UR10 ;  /* 0x0000000a2a287e2b */ /* 0x000fe20008000028 */
[----:B------:R-:W-:Y:S01]  /*3250*/  UMOV UR10, 0x258a578b ;  /* 0x258a578b000a7882 */ /* 0x000fe20000000000 */
[----:B------:R-:W-:Y:S01]  /*3260*/  UMOV UR11, 0x3f3c71c7 ;  /* 0x3f3c71c7000b7882 */ /* 0x000fe20000000000 */
[----:B------:R-:W-:-:S05]  /*3270*/  DADD R12, R12, R12 ;  /* 0x000000000c0c7229 */ /* 0x000fca000000000c */
[----:B------:R-:W-:Y:S01]  /*3280*/  DFMA R40, R42, R40, UR10 ;  /* 0x0000000a2a287e2b */ /* 0x000fe20008000028 */
[----:B------:R-:W-:Y:S01]  /*3290*/  UMOV UR10, 0x9242b910 ;  /* 0x9242b910000a7882 */ /* 0x000fe20000000000 */
[----:B------:R-:W-:Y:S01]  /*32a0*/  UMOV UR11, 0x3f624924 ;  /* 0x3f624924000b7882 */ /* 0x000fe20000000000 */
[-C--:B------:R-:W-:Y:S02]  /*32b0*/  DFMA R12, R46, -R52.reuse, R12 ;  /* 0x800000342e0c722b */ /* 0x080fe4000000000c */
[----:B------:R-:W-:-:S03]  /*32c0*/  DMUL R46, R52, R52 ;  /* 0x00000034342e7228 */ /* 0x000fc60000000000 */
[----:B------:R-:W-:Y:S01]  /*32d0*/  DFMA R40, R42, R40, UR10 ;  /* 0x0000000a2a287e2b */ /* 0x000fe20008000028 */
[----:B------:R-:W-:Y:S01]  /*32e0*/  UMOV UR10, 0x99999dfb ;  /* 0x99999dfb000a7882 */ /* 0x000fe20000000000 */
[----:B------:R-:W-:Y:S01]  /*32f0*/  UMOV UR11, 0x3f899999 ;  /* 0x3f899999000b7882 */ /* 0x000fe20000000000 */
[----:B------:R-:W-:-:S05]  /*3300*/  DMUL R12, R44, R12 ;  /* 0x0000000c2c0c7228 */ /* 0x000fca0000000000 */
[----:B------:R-:W-:Y:S01]  /*3310*/  DFMA R40, R42, R40, UR10 ;  /* 0x0000000a2a287e2b */ /* 0x000fe20008000028 */
[----:B------:R-:W-:Y:S01]  /*3320*/  UMOV UR10, 0x55555555 ;  /* 0x55555555000a7882 */ /* 0x000fe20000000000 */
[----:B------:R-:W-:-:S03]  /*3330*/  UMOV UR11, 0x3fb55555 ;  /* 0x3fb55555000b7882 */ /* 0x000fc60000000000 */
[----:B------:R-:W-:Y:S02]  /*3340*/  VIADD R45, R13, 0x100000 ;  /* 0x001000000d2d7836 */ /* 0x000fe40000000000 */
[----:B------:R-:W-:Y:S01]  /*3350*/  IMAD.MOV.U32 R44, RZ, RZ, R12 ;  /* 0x000000ffff2c7224 */ /* 0x000fe200078e000c */
[----:B------:R-:W-:-:S08]  /*3360*/  DFMA R50, R42, R40, UR10 ;  /* 0x0000000a2a327e2b */ /* 0x000fd00008000028 */
[----:B------:R-:W-:Y:S01]  /*3370*/  DADD R48, -R50, UR10 ;  /* 0x0000000a32307e29 */ /* 0x000fe20008000100 */
[----:B------:R-:W-:Y:S01]  /*3380*/  UMOV UR10, 0xb9e7b0 ;  /* 0x00b9e7b0000a7882 */ /* 0x000fe20000000000 */
[----:B------:R-:W-:-:S06]  /*3390*/  UMOV UR11, 0x3c46a4cb ;  /* 0x3c46a4cb000b7882 */ /* 0x000fcc0000000000 */
[----:B------:R-:W-:Y:S02]  /*33a0*/  DFMA R48, R42, R40, R48 ;  /* 0x000000282a30722b */ /* 0x000fe40000000030 */
[C---:B------:R-:W-:Y:S02]  /*33b0*/  DFMA R40, R52.reuse, R52, -R46 ;  /* 0x000000343428722b */ /* 0x040fe4000000082e */
[----:B------:R-:W-:-:S04]  /*33c0*/  DMUL R42, R52, R46 ;  /* 0x0000002e342a7228 */ /* 0x000fc80000000000 */
[----:B------:R-:W-:Y:S01]  /*33d0*/  DADD R48, R48, -UR10 ;  /* 0x8000000a30307e29 */ /* 0x000fe20008000000 */
[----:B------:R-:W-:Y:S01]  /*33e0*/  UMOV UR10, 0x80000000 ;  /* 0x80000000000a7882 */ /* 0x000fe20000000000 */
[C---:B------:R-:W-:Y:S01]  /*33f0*/  DFMA R44, R52.reuse, R44, R40 ;  /* 0x0000002c342c722b */ /* 0x040fe20000000028 */
[----:B------:R-:W-:Y:S01]  /*3400*/  UMOV UR11, 0x43300000 ;  /* 0x43300000000b7882 */ /* 0x000fe20000000000 */
[----:B------:R-:W-:-:S08]  /*3410*/  DFMA R40, R52, R46, -R42 ;  /* 0x0000002e3428722b */ /* 0x000fd0000000082a */
[----:B------:R-:W-:Y:S02]  /*3420*/  DFMA R40, R12, R46, R40 ;  /* 0x0000002e0c28722b */ /* 0x000fe40000000028 */
[----:B------:R-:W-:-:S06]  /*3430*/  DADD R46, R50, R48 ;  /* 0x00000000322e7229 */ /* 0x000fcc0000000030 */
[----:B------:R-:W-:Y:S02]  /*3440*/  DFMA R40, R52, R44, R40 ;  /* 0x0000002c3428722b */ /* 0x000fe40000000028 */
[----:B------:R-:W-:-:S08]  /*3450*/  DADD R50, R50, -R46 ;  /* 0x0000000032327229 */ /* 0x000fd0000000082e */
[----:B------:R-:W-:Y:S02]  /*3460*/  DADD R50, R48, R50 ;  /* 0x0000000030327229 */ /* 0x000fe40000000032 */
[----:B------:R-:W-:-:S08]  /*3470*/  DMUL R48, R46, R42 ;  /* 0x0000002a2e307228 */ /* 0x000fd00000000000 */
[----:B------:R-:W-:-:S08]  /*3480*/  DFMA R44, R46, R42, -R48 ;  /* 0x0000002a2e2c722b */ /* 0x000fd00000000830 */
[----:B------:R-:W-:-:S08]  /*3490*/  DFMA R40, R46, R40, R44 ;  /* 0x000000282e28722b */ /* 0x000fd0000000002c */
[----:B------:R-:W-:-:S08]  /*34a0*/  DFMA R50, R50, R42, R40 ;  /* 0x0000002a3232722b */ /* 0x000fd00000000028 */
[----:B------:R-:W-:-:S08]  /*34b0*/  DADD R42, R48, R50 ;  /* 0x00000000302a7229 */ /* 0x000fd00000000032 */
[--C-:B------:R-:W-:Y:S02]  /*34c0*/  DADD R40, R52, R42.reuse ;  /* 0x0000000034287229 */ /* 0x100fe4000000002a */
[----:B------:R-:W-:-:S06]  /*34d0*/  DADD R48, R48, -R42 ;  /* 0x0000000030307229 */ /* 0x000fcc000000082a */
[----:B------:R-:W-:Y:S02]  /*34e0*/  DADD R52, R52, -R40 ;  /* 0x0000000034347229 */ /* 0x000fe40000000828 */
[----:B------:R-:W-:-:S06]  /*34f0*/  DADD R48, R50, R48 ;  /* 0x0000000032307229 */ /* 0x000fcc0000000030 */
[----:B------:R-:W-:Y:S01]  /*3500*/  DADD R52, R42, R52 ;  /* 0x000000002a347229 */ /* 0x000fe20000000034 */
[----:B------:R-:W-:Y:S01]  /*3510*/  LOP3.LUT R42, R11, 0x80000000, RZ, 0x3c, !PT ;  /* 0x800000000b2a7812 */ /* 0x000fe200078e3cff */
[----:B------:R-:W-:-:S06]  /*3520*/  IMAD.MOV.U32 R43, RZ, RZ, 0x43300000 ;  /* 0x43300000ff2b7424 */ /* 0x000fcc00078e00ff */
[----:B------:R-:W-:Y:S02]  /*3530*/  DADD R32, R48, R52 ;  /* 0x0000000030207229 */ /* 0x000fe40000000034 */
[----:B------:R-:W-:Y:S01]  /*3540*/  DADD R42, R42, -UR10 ;  /* 0x8000000a2a2a7e29 */ /* 0x000fe20008000000 */
[----:B------:R-:W-:Y:S01]  /*3550*/  UMOV UR10, 0xfefa39ef ;  /* 0xfefa39ef000a7882 */ /* 0x000fe20000000000 */
[----:B------:R-:W-:-:S04]  /*3560*/  UMOV UR11, 0x3fe62e42 ;  /* 0x3fe62e42000b7882 */ /* 0x000fc80000000000 */
[----:B------:R-:W-:-:S08]  /*3570*/  DADD R32, R12, R32 ;  /* 0x000000000c207229 */ /* 0x000fd00000000020 */
[----:B------:R-:W-:-:S08]  /*3580*/  DADD R44, R40, R32 ;  /* 0x00000000282c7229 */ /* 0x000fd00000000020 */
[--C-:B------:R-:W-:Y:S02]  /*3590*/  DFMA R12, R42, UR10, R44.reuse ;  /* 0x0000000a2a0c7c2b */ /* 0x100fe4000800002c */
[----:B------:R-:W-:-:S06]  /*35a0*/  DADD R46, R40, -R44 ;  /* 0x00000000282e7229 */ /* 0x000fcc000000082c */
[----:B------:R-:W-:Y:S02]  /*35b0*/  DFMA R40, R42, -UR10, R12 ;  /* 0x8000000a2a287c2b */ /* 0x000fe4000800000c */
[----:B------:R-:W-:Y:S01]  /*35c0*/  DADD R46, R32, R46 ;  /* 0x00000000202e7229 */ /* 0x000fe2000000002e */
[----:B------:R-:W-:Y:S02]  /*35d0*/  IMAD.MOV.U32 R33, RZ, RZ, R7 ;  /* 0x000000ffff217224 */ /* 0x000fe400078e0007 */
[----:B------:R-:W-:-:S03]  /*35e0*/  IMAD.U32 R32, RZ, RZ, UR4 ;  /* 0x00000004ff207e24 */ /* 0x000fc6000f8e00ff */
[----:B------:R-:W-:Y:S01]  /*35f0*/  DADD R40, -R44, R40 ;  /* 0x000000002c287229 */ /* 0x000fe20000000128 */
[C---:B------:R-:W-:Y:S01]  /*3600*/  IMAD.SHL.U32 R7, R33.reuse, 0x2, RZ ;  /* 0x0000000221077824 */ /* 0x040fe200078e00ff */
[----:B------:R-:W-:Y:S02]  /*3610*/  LOP3.LUT R9, R33, 0xff0fffff, RZ, 0xc0, !PT ;  /* 0xff0fffff21097812 */ /* 0x000fe400078ec0ff */
[----:B------:R-:W-:Y:S02]  /*3620*/  MOV R44, R32 ;  /* 0x00000020002c7202 */ /* 0x000fe40000000f00 */
[----:B------:R-:W-:Y:S02]  /*3630*/  ISETP.GT.U32.AND P0, PT, R7, -0x2000001, PT ;  /* 0xfdffffff0700780c */ /* 0x000fe40003f04070 */
[----:B------:R-:W-:Y:S02]  /*3640*/  DADD R46, R46, -R40 ;  /* 0x000000002e2e7229 */ /* 0x000fe40000000828 */
[----:B------:R-:W-:-:S06]  /*3650*/  SEL R45, R9, R33, P0 ;  /* 0x00000021092d7207 */ /* 0x000fcc0000000000 */
[----:B------:R-:W-:-:S08]  /*3660*/  DFMA R42, R42, UR14, R46 ;  /* 0x0000000e2a2a7c2b */ /* 0x000fd0000800002e */
[----:B------:R-:W-:-:S08]  /*3670*/  DADD R40, R12, R42 ;  /* 0x000000000c287229 */ /* 0x000fd0000000002a */
[----:B------:R-:W-:Y:S02]  /*3680*/  DADD R12, R12, -R40 ;  /* 0x000000000c0c7229 */ /* 0x000fe40000000828 */
[----:B------:R-:W-:-:S06]  /*3690*/  DMUL R32, R40, R44 ;  /* 0x0000002c28207228 */ /* 0x000fcc0000000000 */
[----:B------:R-:W-:Y:S02]  /*36a0*/  DADD R12, R42, R12 ;  /* 0x000000002a0c7229 */ /* 0x000fe4000000000c */
[----:B------:R-:W-:Y:S01]  /*36b0*/  DFMA R40, R40, R44, -R32 ;  /* 0x0000002c2828722b */ /* 0x000fe20000000820 */
[----:B------:R-:W-:Y:S02]  /*36c0*/  IMAD.MOV.U32 R42, RZ, RZ, 0x652b82fe ;  /* 0x652b82feff2a7424 */ /* 0x000fe400078e00ff */
[----:B------:R-:W-:-:S05]  /*36d0*/  IMAD.MOV.U32 R43, RZ, RZ, 0x3ff71547 ;  /* 0x3ff71547ff2b7424 */ /* 0x000fca00078e00ff */
[----:B------:R-:W-:-:S08]  /*36e0*/  DFMA R40, R12, R44, R40 ;  /* 0x0000002c0c28722b */ /* 0x000fd00000000028 */
[----:B------:R-:W-:-:S08]  /*36f0*/  DADD R44, R32, R40 ;  /* 0x00000000202c7229 */ /* 0x000fd00000000028 */
[----:B------:R-:W-:Y:S02]  /*3700*/  DFMA R42, R44, R42, 6.75539944105574400000e+15 ;  /* 0x433800002c2a742b */ /* 0x000fe4000000002a */
[----:B------:R-:W-:Y:S01]  /*3710*/  FSETP.GEU.AND P0, PT, |R45|, 4.1917929649353027344, PT ;  /* 0x4086232b2d00780b */ /* 0x000fe20003f0e200 */
[----:B------:R-:W-:-:S05]  /*3720*/  DADD R32, R32, -R44 ;  /* 0x0000000020207229 */ /* 0x000fca000000082c */
[----:B------:R-:W-:-:S03]  /*3730*/  DADD R12, R42, -6.75539944105574400000e+15 ;  /* 0xc33800002a0c7429 */ /* 0x000fc60000000000 */
[----:B------:R-:W-:-:S05]  /*3740*/  DADD R32, R40, R32 ;  /* 0x0000000028207229 */ /* 0x000fca0000000020 */
[----:B------:R-:W-:Y:S01]  /*3750*/  DFMA R46, R12, -UR10, R44 ;  /* 0x8000000a0c2e7c2b */ /* 0x000fe2000800002c */
[----:B------:R-:W-:Y:S01]  /*3760*/  UMOV UR10, 0x3b39803f ;  /* 0x3b39803f000a7882 */ /* 0x000fe20000000000 */
[----:B------:R-:W-:-:S06]  /*3770*/  UMOV UR11, 0x3c7abc9e ;  /* 0x3c7abc9e000b7882 */ /* 0x000fcc0000000000 */
[----:B------:R-:W-:Y:S01]  /*3780*/  DFMA R46, R12, -UR10, R46 ;  /* 0x8000000a0c2e7c2b */ /* 0x000fe2000800002e */
[----:B------:R-:W-:Y:S01]  /*3790*/  UMOV UR10, 0x69ce2bdf ;  /* 0x69ce2bdf000a7882 */ /* 0x000fe20000000000 */
[----:B------:R-:W-:Y:S01]  /*37a0*/  IMAD.MOV.U32 R12, RZ, RZ, -0x35dec16 ;  /* 0xfca213eaff0c7424 */ /* 0x000fe200078e00ff */
[----:B------:R-:W-:Y:S01]  /*37b0*/  UMOV UR11, 0x3e5ade15 ;  /* 0x3e5ade15000b7882 */ /* 0x000fe20000000000 */
[----:B------:R-:W-:-:S06]  /*37c0*/  IMAD.MOV.U32 R13, RZ, RZ, 0x3e928af3 ;  /* 0x3e928af3ff0d7424 */ /* 0x000fcc00078e00ff */
[----:B------:R-:W-:Y:S01]  /*37d0*/  DFMA R12, R46, UR10, R12 ;  /* 0x0000000a2e0c7c2b */ /* 0x000fe2000800000c */
[----:B------:R-:W-:Y:S01]  /*37e0*/  UMOV UR10, 0x62401315 ;  /* 0x62401315000a7882 */ /* 0x000fe20000000000 */
[----:B------:R-:W-:-:S06]  /*37f0*/  UMOV UR11, 0x3ec71dee ;  /* 0x3ec71dee000b7882 */ /* 0x000fcc0000000000 */
[----:B------:R-:W-:Y:S01]  /*3800*/  DFMA R12, R46, R12, UR10 ;  /* 0x0000000a2e0c7e2b */ /* 0x000fe2000800000c */
        /* <DEDUP_REMOVED lines=20> */
[----:B------:R-:W-:-:S08]  /*3950*/  DFMA R12, R46, R12, UR10 ;  /* 0x0000000a2e0c7e2b */ /* 0x000fd0000800000c */
[----:B------:R-:W-:-:S08]  /*3960*/  DFMA R12, R46, R12, 1 ;  /* 0x3ff000002e0c742b */ /* 0x000fd0000000000c */
[----:B------:R-:W-:-:S10]  /*3970*/  DFMA R12, R46, R12, 1 ;  /* 0x3ff000002e0c742b */ /* 0x000fd4000000000c */
[----:B------:R-:W-:Y:S01]  /*3980*/  IMAD R41, R42, 0x100000, R13 ;  /* 0x001000002a297824 */ /* 0x000fe200078e020d */
[----:B------:R-:W-:Y:S01]  /*3990*/  MOV R40, R12 ;  /* 0x0000000c00287202 */ /* 0x000fe20000000f00 */
[----:B------:R-:W-:Y:S06]  /*39a0*/  @!P0 BRA `(.L_x_56) ;  /* 0x0000000000308947 */ /* 0x000fec0003800000 */
[----:B------:R-:W-:Y:S01]  /*39b0*/  FSETP.GEU.AND P2, PT, |R45|, 4.2275390625, PT ;  /* 0x408748002d00780b */ /* 0x000fe20003f4e200 */
[C---:B------:R-:W-:Y:S02]  /*39c0*/  DADD R40, R44.reuse, +INF ;  /* 0x7ff000002c287429 */ /* 0x040fe40000000000 */
[----:B------:R-:W-:-:S08]  /*39d0*/  DSETP.GEU.AND P0, PT, R44, RZ, PT ;  /* 0x000000ff2c00722a */ /* 0x000fd00003f0e000 */
[----:B------:R-:W-:Y:S02]  /*39e0*/  FSEL R40, R40, RZ, P0 ;  /* 0x000000ff28287208 */ /* 0x000fe40000000000 */
[----:B------:R-:W-:Y:S02]  /*39f0*/  @!P2 LEA.HI R7, R42, R42, RZ, 0x1 ;  /* 0x0000002a2a07a211 */ /* 0x000fe400078f08ff */
[----:B------:R-:W-:Y:S02]  /*3a00*/  FSEL R41, R41, RZ, P0 ;  /* 0x000000ff29297208 */ /* 0x000fe40000000000 */
[----:B------:R-:W-:-:S05]  /*3a10*/  @!P2 SHF.R.S32.HI R7, RZ, 0x1, R7 ;  /* 0x00000001ff07a819 */ /* 0x000fca0000011407 */
[----:B------:R-:W-:Y:S02]  /*3a20*/  @!P2 IMAD.IADD R9, R42, 0x1, -R7 ;  /* 0x000000012a09a824 */ /* 0x000fe400078e0a07 */
[----:B------:R-:W-:Y:S02]  /*3a30*/  @!P2 IMAD R13, R7, 0x100000, R13 ;  /* 0x00100000070da824 */ /* 0x000fe400078e020d */
[----:B------:R-:W-:Y:S01]  /*3a40*/  @!P2 IMAD.MOV.U32 R42, RZ, RZ, RZ ;  /* 0x000000ffff2aa224 */ /* 0x000fe200078e00ff */
[----:B------:R-:W-:-:S06]  /*3a50*/  @!P2 LEA R43, R9, 0x3ff00000, 0x14 ;  /* 0x3ff00000092ba811 */ /* 0x000fcc00078ea0ff */
[----:B------:R-:W-:-:S11]  /*3a60*/  @!P2 DMUL R40, R12, R42 ;  /* 0x0000002a0c28a228 */ /* 0x000fd60000000000 */
.L_x_56:
[----:B------:R-:W-:Y:S01]  /*3a70*/  DFMA R32, R32, R40, R40 ;  /* 0x000000282020722b */ /* 0x000fe20000000028 */
[----:B------:R-:W-:Y:S01]  /*3a80*/  IMAD.MOV.U32 R11, RZ, RZ, 0x0 ;  /* 0x00000000ff0b7424 */ /* 0x000fe200078e00ff */
[----:B------:R-:W-:-:S08]  /*3a90*/  DSETP.NEU.AND P0, PT, |R40|, +INF , PT ;  /* 0x7ff000002800742a */ /* 0x000fd00003f0d200 */
[----:B------:R-:W-:Y:S02]  /*3aa0*/  FSEL R12, R40, R32, !P0 ;  /* 0x00000020280c7208 */ /* 0x000fe40004000000 */
[----:B------:R-:W-:Y:S01]  /*3ab0*/  FSEL R7, R41, R33, !P0 ;  /* 0x0000002129077208 */ /* 0x000fe20004000000 */
[----:B------:R-:W-:Y:S06]  /*3ac0*/  RET.REL.NODEC R10 `(_Z4CalcPdS_S_S_S_S_S_S_) ;  /* 0xffffffc40a4c7950 */ /* 0x000fec0003c3ffff */
.L_x_57:
[----:B------:R-:W-:-:S00]  /*3ad0*/  BRA `(.L_x_57) ;  /* 0xfffffffc00fc7947 */ /* 0x000fc0000383ffff */
[----:B------:R-:W-:-:S00]  /*3ae0*/  NOP ;  /* 0x0000000000007918 */ /* 0x000fc00000000000 */
        /* <DEDUP_REMOVED lines=9> */
.L_x_60:


//--------------------- .nv.shared.reserved.0     --------------------------
	.section	.nv.shared.reserved.0,"aw",@nobits
	.weak		__nv_reservedSMEM_offset_0_alias
	.size		__nv_reservedSMEM_offset_0_alias, 0, 64
	.other		__nv_reservedSMEM_offset_0_alias,@"STO_CUDA_RESERVED_SHARED STV_DEFAULT"
__nv_reservedSMEM_offset_0_alias:
	.zero		0
	.zero		64


//--------------------- .nv.constant0._Z4CalcPdS_S_S_S_S_S_S_ --------------------------
	.section	.nv.constant0._Z4CalcPdS_S_S_S_S_S_S_,"a",@progbits
	.sectionflags	@""
	.align	4
.nv.constant0._Z4CalcPdS_S_S_S_S_S_S_:
	.zero		960


//--------------------- SYMBOLS --------------------------

	.type		.nv.reservedSmem.offset0,@object
	.size		.nv.reservedSmem.offset0,0x4
